	.target	sm_90a

	.elftype	@"ET_EXEC"


//--------------------- .note.nv.tkinfo           --------------------------
	.section	.note.nv.tkinfo,"",@"SHT_NOTE"
	.sectionflags	@"SHF_NOTE_NV_TKINFO"
	.tkinfo
        /*0018*/ 	.word	0x00000002
        /*0030*/ 	.string	""
        /*0030*/ 	.string	"ptxas"
        /*0030*/ 	.string	"Cuda compilation tools, release 13.0, V13.0.88"
        /*0030*/ 	.string	"Build cuda_13.0.r13.0/compiler.36424714_0"
        /*0030*/ 	.string	"-v  -suppress-debug-info  -lineinfo  -arch sm_90a "



//--------------------- .note.nv.cuinfo           --------------------------
	.section	.note.nv.cuinfo,"",@"SHT_NOTE"
	.sectionflags	@"SHF_NOTE_NV_CUINFO"
        /*0018*/ 	.short	0x0002
        /*001a*/ 	.short	0x005a
        /*001c*/ 	.short	0x0082
	.zero		2


//--------------------- .nv.info                  --------------------------
	.section	.nv.info,"",@"SHT_CUDA_INFO"
	.align	4


	//----- nvinfo : EIATTR_REGCOUNT
	.align		4
        /*0000*/ 	.byte	0x04, 0x2f
        /*0002*/ 	.short	(.L_1 - .L_0)
	.align		4
.L_0:
        /*0004*/ 	.word	index@(matmul_kernel)
        /*0008*/ 	.word	0x000000fe


	//----- nvinfo : EIATTR_FRAME_SIZE
	.align		4
.L_1:
        /*000c*/ 	.byte	0x04, 0x11
        /*000e*/ 	.short	(.L_3 - .L_2)
	.align		4
.L_2:
        /*0010*/ 	.word	index@(matmul_kernel)
        /*0014*/ 	.word	0x00000000


	//----- nvinfo : EIATTR_MIN_STACK_SIZE
	.align		4
.L_3:
        /*0018*/ 	.byte	0x04, 0x12
        /*001a*/ 	.short	(.L_5 - .L_4)
	.align		4
.L_4:
        /*001c*/ 	.word	index@(matmul_kernel)
        /*0020*/ 	.word	0x00000000
.L_5:


//--------------------- .nv.compat                --------------------------
	.section	.nv.compat,"",@"SHT_CUDA_COMPAT_INFO"
	.align	4
        /*0000*/ 	.byte	0x02, 0x09, 0x01, 0x00, 0x02, 0x02, 0x04, 0x00, 0x02, 0x05, 0x05, 0x00, 0x03, 0x07, 0x01, 0x01
        /*0010*/ 	.byte	0x02, 0x03, 0x00, 0x00, 0x02, 0x06, 0x01, 0x00, 0x04, 0x0b, 0x08, 0x00, 0x00, 0x00, 0x00, 0x00
        /*0020*/ 	.byte	0x00, 0x00, 0x00, 0x00


//--------------------- .nv.info.matmul_kernel    --------------------------
	.section	.nv.info.matmul_kernel,"",@"SHT_CUDA_INFO"
	.sectionflags	@""
	.align	4


	//----- nvinfo : EIATTR_CUDA_API_VERSION
	.align		4
        /*0000*/ 	.byte	0x04, 0x37
        /*0002*/ 	.short	(.L_7 - .L_6)
.L_6:
        /*0004*/ 	.word	0x00000082


	//----- nvinfo : EIATTR_KPARAM_INFO
	.align		4
.L_7:
        /*0008*/ 	.byte	0x04, 0x17
        /*000a*/ 	.short	(.L_9 - .L_8)
.L_8:
        /*000c*/ 	.word	0x00000000
        /*0010*/ 	.short	0x000d
        /*0012*/ 	.short	0x0048
        /*0014*/ 	.byte	0x00, 0xf4, 0x21, 0x00


	//----- nvinfo : EIATTR_KPARAM_INFO
	.align		4
.L_9:
        /*0018*/ 	.byte	0x04, 0x17
        /*001a*/ 	.short	(.L_11 - .L_10)
.L_10:
        /*001c*/ 	.word	0x00000000
        /*0020*/ 	.short	0x000c
        /*0022*/ 	.short	0x0040
        /*0024*/ 	.byte	0x00, 0xf4, 0x21, 0x00


	//----- nvinfo : EIATTR_KPARAM_INFO
	.align		4
.L_11:
        /*0028*/ 	.byte	0x04, 0x17
        /*002a*/ 	.short	(.L_13 - .L_12)
.L_12:
        /*002c*/ 	.word	0x00000000
        /*0030*/ 	.short	0x000b
        /*0032*/ 	.short	0x0038
        /*0034*/ 	.byte	0x00, 0xf0, 0x11, 0x00


	//----- nvinfo : EIATTR_KPARAM_INFO
	.align		4
.L_13:
        /*0038*/ 	.byte	0x04, 0x17
        /*003a*/ 	.short	(.L_15 - .L_14)
.L_14:
        /*003c*/ 	.word	0x00000000
        /*0040*/ 	.short	0x000a
        /*0042*/ 	.short	0x0034
        /*0044*/ 	.byte	0x00, 0xf0, 0x11, 0x00


	//----- nvinfo : EIATTR_KPARAM_INFO
	.align		4
.L_15:
        /*0048*/ 	.byte	0x04, 0x17
        /*004a*/ 	.short	(.L_17 - .L_16)
.L_16:
        /*004c*/ 	.word	0x00000000
        /*0050*/ 	.short	0x0009
        /*0052*/ 	.short	0x0030
        /*0054*/ 	.byte	0x00, 0xf0, 0x11, 0x00


	//----- nvinfo : EIATTR_KPARAM_INFO
	.align		4
.L_17:
        /*0058*/ 	.byte	0x04, 0x17
        /*005a*/ 	.short	(.L_19 - .L_18)
.L_18:
        /*005c*/ 	.word	0x00000000
        /*0060*/ 	.short	0x0008
        /*0062*/ 	.short	0x002c
        /*0064*/ 	.byte	0x00, 0xf0, 0x11, 0x00


	//----- nvinfo : EIATTR_KPARAM_INFO
	.align		4
.L_19:
        /*0068*/ 	.byte	0x04, 0x17
        /*006a*/ 	.short	(.L_21 - .L_20)
.L_20:
        /*006c*/ 	.word	0x00000000
        /*0070*/ 	.short	0x0007
        /*0072*/ 	.short	0x0028
        /*0074*/ 	.byte	0x00, 0xf0, 0x11, 0x00


	//----- nvinfo : EIATTR_KPARAM_INFO
	.align		4
.L_21:
        /*0078*/ 	.byte	0x04, 0x17
        /*007a*/ 	.short	(.L_23 - .L_22)
.L_22:
        /*007c*/ 	.word	0x00000000
        /*0080*/ 	.short	0x0006
        /*0082*/ 	.short	0x0024
        /*0084*/ 	.byte	0x00, 0xf0, 0x11, 0x00


	//----- nvinfo : EIATTR_KPARAM_INFO
	.align		4
.L_23:
        /*0088*/ 	.byte	0x04, 0x17
        /*008a*/ 	.short	(.L_25 - .L_24)
.L_24:
        /*008c*/ 	.word	0x00000000
        /*0090*/ 	.short	0x0005
        /*0092*/ 	.short	0x0020
        /*0094*/ 	.byte	0x00, 0xf0, 0x11, 0x00


	//----- nvinfo : EIATTR_KPARAM_INFO
	.align		4
.L_25:
        /*0098*/ 	.byte	0x04, 0x17
        /*009a*/ 	.short	(.L_27 - .L_26)
.L_26:
        /*009c*/ 	.word	0x00000000
        /*00a0*/ 	.short	0x0004
        /*00a2*/ 	.short	0x001c
        /*00a4*/ 	.byte	0x00, 0xf0, 0x11, 0x00


	//----- nvinfo : EIATTR_KPARAM_INFO
	.align		4
.L_27:
        /*00a8*/ 	.byte	0x04, 0x17
        /*00aa*/ 	.short	(.L_29 - .L_28)
.L_28:
        /*00ac*/ 	.word	0x00000000
        /*00b0*/ 	.short	0x0003
        /*00b2*/ 	.short	0x0018
        /*00b4*/ 	.byte	0x00, 0xf0, 0x11, 0x00


	//----- nvinfo : EIATTR_KPARAM_INFO
	.align		4
.L_29:
        /*00b8*/ 	.byte	0x04, 0x17
        /*00ba*/ 	.short	(.L_31 - .L_30)
.L_30:
        /*00bc*/ 	.word	0x00000000
        /*00c0*/ 	.short	0x0002
        /*00c2*/ 	.short	0x0010
        /*00c4*/ 	.byte	0x00, 0xf4, 0x21, 0x00


	//----- nvinfo : EIATTR_KPARAM_INFO
	.align		4
.L_31:
        /*00c8*/ 	.byte	0x04, 0x17
        /*00ca*/ 	.short	(.L_33 - .L_32)
.L_32:
        /*00cc*/ 	.word	0x00000000
        /*00d0*/ 	.short	0x0001
        /*00d2*/ 	.short	0x0008
        /*00d4*/ 	.byte	0x00, 0xf4, 0x21, 0x00


	//----- nvinfo : EIATTR_KPARAM_INFO
	.align		4
.L_33:
        /*00d8*/ 	.byte	0x04, 0x17
        /*00da*/ 	.short	(.L_35 - .L_34)
.L_34:
        /*00dc*/ 	.word	0x00000000
        /*00e0*/ 	.short	0x0000
        /*00e2*/ 	.short	0x0000
        /*00e4*/ 	.byte	0x00, 0xf4, 0x21, 0x00


	//----- nvinfo : EIATTR_SPARSE_MMA_MASK
	.align		4
.L_35:
        /*00e8*/ 	.byte	0x03, 0x50
        /*00ea*/ 	.short	0x0000


	//----- nvinfo : EIATTR_MAXREG_COUNT
	.align		4
        /*00ec*/ 	.byte	0x03, 0x1b
        /*00ee*/ 	.short	0x00ff


	//----- nvinfo : EIATTR_NUM_BARRIERS
	.align		4
        /*00f0*/ 	.byte	0x02, 0x4c
        /*00f2*/ 	.byte	0x01
	.zero		1


	//----- nvinfo : EIATTR_MERCURY_ISA_VERSION
	.align		4
        /*00f4*/ 	.byte	0x03, 0x5f
        /*00f6*/ 	.short	0x0101


	//----- nvinfo : EIATTR_EXIT_INSTR_OFFSETS
	.align		4
        /*00f8*/ 	.byte	0x04, 0x1c
        /*00fa*/ 	.short	(.L_37 - .L_36)


	//   ....[0]....
.L_36:
        /*00fc*/ 	.word	0x00005020


	//   ....[1]....
        /*0100*/ 	.word	0x00005050


	//----- nvinfo : EIATTR_REQNTID
	.align		4
.L_37:
        /*0104*/ 	.byte	0x04, 0x10
        /*0106*/ 	.short	(.L_39 - .L_38)
.L_38:
        /*0108*/ 	.word	0x00000080
        /*010c*/ 	.word	0x00000001
        /*0110*/ 	.word	0x00000001


	//----- nvinfo : EIATTR_CBANK_PARAM_SIZE
	.align		4
.L_39:
        /*0114*/ 	.byte	0x03, 0x19
        /*0116*/ 	.short	0x0050


	//----- nvinfo : EIATTR_PARAM_CBANK
	.align		4
        /*0118*/ 	.byte	0x04, 0x0a
        /*011a*/ 	.short	(.L_41 - .L_40)
	.align		4
.L_40:
        /*011c*/ 	.word	index@(.nv.constant0.matmul_kernel)
        /*0120*/ 	.short	0x0210
        /*0122*/ 	.short	0x0050


	//----- nvinfo : EIATTR_SW_WAR
	.align		4
.L_41:
        /*0124*/ 	.byte	0x04, 0x36
        /*0126*/ 	.short	(.L_43 - .L_42)
.L_42:
        /*0128*/ 	.word	0x00000008
.L_43:


//--------------------- .nv.callgraph             --------------------------
	.section	.nv.callgraph,"",@"SHT_CUDA_CALLGRAPH"
	.align	4
	.sectionentsize	8
	.align		4
        /*0000*/ 	.word	0x00000000
	.align		4
        /*0004*/ 	.word	0xffffffff
	.align		4
        /*0008*/ 	.word	0x00000000
	.align		4
        /*000c*/ 	.word	0xfffffffe
	.align		4
        /*0010*/ 	.word	0x00000000
	.align		4
        /*0014*/ 	.word	0xfffffffd
	.align		4
        /*0018*/ 	.word	0x00000000
	.align		4
        /*001c*/ 	.word	0xfffffffc


//--------------------- .text.matmul_kernel       --------------------------
	.section	.text.matmul_kernel,"ax",@progbits
	.align	128
        .global         matmul_kernel
        .type           matmul_kernel,@function
        .size           matmul_kernel,(.L_x_3 - matmul_kernel)
        .other          matmul_kernel,@"STO_CUDA_ENTRY STV_DEFAULT"
matmul_kernel:
.text.matmul_kernel:
[----:B------:R-:W-:Y:S08]  /*0000*/  LDC R1, c[0x0][0x28] ;  /* 0x00000a00ff017b82 */ /* 0x000ff00000000800 */
[----:B------:R-:W0:Y:S01]  /*0010*/  LDC.64 R22, c[0x0][0x228] ;  /* 0x00008a00ff167b82 */ /* 0x000e220000000a00 */
[----:B------:R-:W1:Y:S01]  /*0020*/  S2R R5, SR_CTAID.X ;  /* 0x0000000000057919 */ /* 0x000e620000002500 */
[----:B------:R-:W-:Y:S01]  /*0030*/  UMOV UR4, 0x400 ;  /* 0x0000040000047882 */ /* 0x000fe20000000000 */
[----:B------:R-:W-:Y:S01]  /*0040*/  ULDC.64 UR14, c[0x0][0x208] ;  /* 0x00008200000e7ab9 */ /* 0x000fe20000000a00 */
[----:B------:R-:W-:Y:S01]  /*0050*/  CS2R R28, SRZ ;  /* 0x00000000001c7805 */ /* 0x000fe2000001ff00 */
[----:B------:R-:W2:Y:S01]  /*0060*/  S2R R137, SR_TID.X ;  /* 0x0000000000897919 */ /* 0x000ea20000002100 */
[----:B------:R-:W-:-:S02]  /*0070*/  CS2R R30, SRZ ;  /* 0x00000000001e7805 */ /* 0x000fc4000001ff00 */
[----:B------:R-:W-:Y:S01]  /*0080*/  CS2R R32, SRZ ;  /* 0x0000000000207805 */ /* 0x000fe2000001ff00 */
[----:B------:R-:W3:Y:S01]  /*0090*/  S2UR UR12, SR_CgaCtaId ;  /* 0x00000000000c79c3 */ /* 0x000ee20000008800 */
[----:B------:R-:W-:Y:S02]  /*00a0*/  CS2R R34, SRZ ;  /* 0x0000000000227805 */ /* 0x000fe4000001ff00 */
[----:B------:R-:W-:Y:S02]  /*00b0*/  CS2R R36, SRZ ;  /* 0x0000000000247805 */ /* 0x000fe4000001ff00 */
[----:B------:R-:W-:Y:S02]  /*00c0*/  CS2R R38, SRZ ;  /* 0x0000000000267805 */ /* 0x000fe4000001ff00 */
[----:B------:R-:W-:Y:S02]  /*00d0*/  CS2R R40, SRZ ;  /* 0x0000000000287805 */ /* 0x000fe4000001ff00 */
[----:B------:R-:W-:-:S02]  /*00e0*/  CS2R R42, SRZ ;  /* 0x00000000002a7805 */ /* 0x000fc4000001ff00 */
[----:B------:R-:W-:Y:S02]  /*00f0*/  CS2R R44, SRZ ;  /* 0x00000000002c7805 */ /* 0x000fe4000001ff00 */
[----:B------:R-:W-:Y:S02]  /*0100*/  CS2R R46, SRZ ;  /* 0x00000000002e7805 */ /* 0x000fe4000001ff00 */
[----:B------:R-:W-:Y:S02]  /*0110*/  CS2R R48, SRZ ;  /* 0x0000000000307805 */ /* 0x000fe4000001ff00 */
[----:B------:R-:W-:Y:S02]  /*0120*/  CS2R R50, SRZ ;  /* 0x0000000000327805 */ /* 0x000fe4000001ff00 */
[----:B------:R-:W-:Y:S02]  /*0130*/  CS2R R52, SRZ ;  /* 0x0000000000347805 */ /* 0x000fe4000001ff00 */
[----:B------:R-:W-:Y:S01]  /*0140*/  CS2R R54, SRZ ;  /* 0x0000000000367805 */ /* 0x000fe2000001ff00 */
[----:B0-----:R-:W-:-:S05]  /*0150*/  VIADD R0, R23, 0x3f ;  /* 0x0000003f17007836 */ /* 0x001fca0000000000 */
[----:B------:R-:W-:Y:S01]  /*0160*/  SHF.R.S32.HI R3, RZ, 0x1f, R0 ;  /* 0x0000001fff037819 */ /* 0x000fe20000011400 */
[----:B---3--:R-:W-:-:S03]  /*0170*/  ULEA UR12, UR12, UR4, 0x18 ;  /* 0x000000040c0c7291 */ /* 0x008fc6000f8ec03f */
[----:B------:R-:W-:Y:S02]  /*0180*/  LEA.HI R3, R3, R0, RZ, 0x6 ;  /* 0x0000000003037211 */ /* 0x000fe400078f30ff */
[----:B-1----:R-:W-:Y:S02]  /*0190*/  IABS R8, R5 ;  /* 0x0000000500087213 */ /* 0x002fe40000000000 */
[----:B------:R-:W-:-:S05]  /*01a0*/  SHF.R.S32.HI R3, RZ, 0x6, R3 ;  /* 0x00000006ff037819 */ /* 0x000fca0000011403 */
[----:B------:R-:W-:-:S05]  /*01b0*/  IMAD.SHL.U32 R4, R3, 0x4, RZ ;  /* 0x0000000403047824 */ /* 0x000fca00078e00ff */
[-C--:B------:R-:W-:Y:S02]  /*01c0*/  IABS R7, R4.reuse ;  /* 0x0000000400077213 */ /* 0x080fe40000000000 */
[----:B------:R-:W-:Y:S02]  /*01d0*/  IABS R10, R4 ;  /* 0x00000004000a7213 */ /* 0x000fe40000000000 */
[----:B------:R-:W0:Y:S08]  /*01e0*/  I2F.RP R0, R7 ;  /* 0x0000000700007306 */ /* 0x000e300000209400 */
[----:B0-----:R-:W0:Y:S02]  /*01f0*/  MUFU.RCP R0, R0 ;  /* 0x0000000000007308 */ /* 0x001e240000001000 */
[----:B0-----:R-:W-:-:S02]  /*0200*/  VIADD R2, R0, 0xffffffe ;  /* 0x0ffffffe00027836 */ /* 0x001fc40000000000 */
[----:B------:R-:W-:-:S04]  /*0210*/  IMAD.MOV R0, RZ, RZ, -R10 ;  /* 0x000000ffff007224 */ /* 0x000fc800078e0a0a */
[----:B------:R0:W1:Y:S02]  /*0220*/  F2I.FTZ.U32.TRUNC.NTZ R3, R2 ;  /* 0x0000000200037305 */ /* 0x000064000021f000 */
[----:B0-----:R-:W-:Y:S02]  /*0230*/  IMAD.MOV.U32 R2, RZ, RZ, RZ ;  /* 0x000000ffff027224 */ /* 0x001fe400078e00ff */
[----:B-1----:R-:W-:-:S04]  /*0240*/  IMAD.MOV R6, RZ, RZ, -R3 ;  /* 0x000000ffff067224 */ /* 0x002fc800078e0a03 */
[----:B------:R-:W-:Y:S02]  /*0250*/  IMAD R9, R6, R7, RZ ;  /* 0x0000000706097224 */ /* 0x000fe400078e02ff */
[----:B------:R-:W-:Y:S02]  /*0260*/  IMAD.MOV.U32 R6, RZ, RZ, R8 ;  /* 0x000000ffff067224 */ /* 0x000fe400078e0008 */
[----:B------:R-:W-:-:S06]  /*0270*/  IMAD.HI.U32 R3, R3, R9, R2 ;  /* 0x0000000903037227 */ /* 0x000fcc00078e0002 */
[----:B------:R-:W-:-:S04]  /*0280*/  IMAD.HI.U32 R3, R3, R6, RZ ;  /* 0x0000000603037227 */ /* 0x000fc800078e00ff */
[----:B------:R-:W-:-:S05]  /*0290*/  IMAD R0, R3, R0, R6 ;  /* 0x0000000003007224 */ /* 0x000fca00078e0206 */
[----:B------:R-:W-:-:S13]  /*02a0*/  ISETP.GT.U32.AND P1, PT, R7, R0, PT ;  /* 0x000000000700720c */ /* 0x000fda0003f24070 */
[----:B------:R-:W-:Y:S02]  /*02b0*/  @!P1 IMAD.IADD R0, R0, 0x1, -R7 ;  /* 0x0000000100009824 */ /* 0x000fe400078e0a07 */
[----:B------:R-:W-:Y:S01]  /*02c0*/  @!P1 VIADD R3, R3, 0x1 ;  /* 0x0000000103039836 */ /* 0x000fe20000000000 */
[----:B------:R-:W-:Y:S02]  /*02d0*/  ISETP.NE.AND P1, PT, R4, RZ, PT ;  /* 0x000000ff0400720c */ /* 0x000fe40003f25270 */
[----:B------:R-:W-:Y:S02]  /*02e0*/  ISETP.GE.U32.AND P0, PT, R0, R7, PT ;  /* 0x000000070000720c */ /* 0x000fe40003f06070 */
[----:B------:R-:W-:-:S04]  /*02f0*/  LOP3.LUT R0, R5, R4, RZ, 0x3c, !PT ;  /* 0x0000000405007212 */ /* 0x000fc800078e3cff */
[----:B------:R-:W-:Y:S01]  /*0300*/  ISETP.GE.AND P2, PT, R0, RZ, PT ;  /* 0x000000ff0000720c */ /* 0x000fe20003f46270 */
[----:B------:R-:W-:-:S06]  /*0310*/  VIADD R0, R22, 0x7f ;  /* 0x0000007f16007836 */ /* 0x000fcc0000000000 */
[----:B------:R-:W-:-:S04]  /*0320*/  @P0 VIADD R3, R3, 0x1 ;  /* 0x0000000103030836 */ /* 0x000fc80000000000 */
[----:B------:R-:W-:Y:S01]  /*0330*/  IMAD.MOV.U32 R2, RZ, RZ, R3 ;  /* 0x000000ffff027224 */ /* 0x000fe200078e0003 */
[----:B------:R-:W-:-:S03]  /*0340*/  SHF.R.S32.HI R3, RZ, 0x1f, R0 ;  /* 0x0000001fff037819 */ /* 0x000fc60000011400 */
[----:B------:R-:W-:Y:S01]  /*0350*/  @!P2 IMAD.MOV R2, RZ, RZ, -R2 ;  /* 0x000000ffff02a224 */ /* 0x000fe200078e0a02 */
[----:B------:R-:W-:Y:S02]  /*0360*/  @!P1 LOP3.LUT R2, RZ, R4, RZ, 0x33, !PT ;  /* 0x00000004ff029212 */ /* 0x000fe400078e33ff */
[----:B------:R-:W-:-:S03]  /*0370*/  LEA.HI R3, R3, R0, RZ, 0x7 ;  /* 0x0000000003037211 */ /* 0x000fc600078f38ff */
[----:B------:R-:W-:Y:S02]  /*0380*/  IMAD.SHL.U32 R6, R2, 0x4, RZ ;  /* 0x0000000402067824 */ /* 0x000fe400078e00ff */
[----:B------:R-:W-:-:S03]  /*0390*/  IMAD.MOV R2, RZ, RZ, -R2 ;  /* 0x000000ffff027224 */ /* 0x000fc600078e0a02 */
[----:B------:R-:W-:Y:S01]  /*03a0*/  LEA.HI.SX32 R3, R3, -R6, 0x19 ;  /* 0x8000000603037211 */ /* 0x000fe200078fcaff */
[----:B------:R-:W-:-:S03]  /*03b0*/  IMAD R4, R4, R2, R5 ;  /* 0x0000000204047224 */ /* 0x000fc600078e0205 */
[----:B------:R-:W-:Y:S02]  /*03c0*/  VIMNMX R11, R3, 0x4, PT ;  /* 0x00000004030b7848 */ /* 0x000fe40003fe0100 */
[----:B------:R-:W-:Y:S02]  /*03d0*/  IABS R9, R4 ;  /* 0x0000000400097213 */ /* 0x000fe40000000000 */
[----:B------:R-:W-:-:S04]  /*03e0*/  IABS R7, R11 ;  /* 0x0000000b00077213 */ /* 0x000fc80000000000 */
[----:B------:R-:W0:Y:S08]  /*03f0*/  I2F.RP R0, R7 ;  /* 0x0000000700007306 */ /* 0x000e300000209400 */
[----:B0-----:R-:W0:Y:S02]  /*0400*/  MUFU.RCP R0, R0 ;  /* 0x0000000000007308 */ /* 0x001e240000001000 */
[----:B0-----:R-:W-:-:S06]  /*0410*/  VIADD R3, R0, 0xffffffe ;  /* 0x0ffffffe00037836 */ /* 0x001fcc0000000000 */
[----:B------:R-:W0:Y:S02]  /*0420*/  F2I.FTZ.U32.TRUNC.NTZ R3, R3 ;  /* 0x0000000300037305 */ /* 0x000e24000021f000 */
[----:B0-----:R-:W-:-:S04]  /*0430*/  IMAD.MOV R8, RZ, RZ, -R3 ;  /* 0x000000ffff087224 */ /* 0x001fc800078e0a03 */
[----:B------:R-:W-:Y:S01]  /*0440*/  IMAD.MOV.U32 R2, RZ, RZ, R8 ;  /* 0x000000ffff027224 */ /* 0x000fe200078e0008 */
[----:B------:R-:W-:-:S03]  /*0450*/  IABS R8, R11 ;  /* 0x0000000b00087213 */ /* 0x000fc60000000000 */
[----:B------:R-:W-:Y:S02]  /*0460*/  IMAD R5, R2, R7, RZ ;  /* 0x0000000702057224 */ /* 0x000fe400078e02ff */
[----:B------:R-:W-:Y:S02]  /*0470*/  IMAD.MOV.U32 R2, RZ, RZ, RZ ;  /* 0x000000ffff027224 */ /* 0x000fe400078e00ff */
[----:B------:R-:W-:Y:S02]  /*0480*/  IMAD.MOV R0, RZ, RZ, -R8 ;  /* 0x000000ffff007224 */ /* 0x000fe400078e0a08 */
[----:B------:R-:W-:Y:S01]  /*0490*/  IMAD.HI.U32 R2, R3, R5, R2 ;  /* 0x0000000503027227 */ /* 0x000fe200078e0002 */
[----:B--2---:R-:W-:-:S05]  /*04a0*/  LOP3.LUT R3, R137, 0x7f, RZ, 0xc0, !PT ;  /* 0x0000007f89037812 */ /* 0x004fca00078ec0ff */
[----:B------:R-:W-:-:S04]  /*04b0*/  IMAD.HI.U32 R2, R2, R9, RZ ;  /* 0x0000000902027227 */ /* 0x000fc800078e00ff */
[----:B------:R-:W-:Y:S01]  /*04c0*/  IMAD R0, R2, R0, R9 ;  /* 0x0000000002007224 */ /* 0x000fe200078e0209 */
[----:B------:R-:W-:-:S04]  /*04d0*/  CS2R R8, SRZ ;  /* 0x0000000000087805 */ /* 0x000fc8000001ff00 */
[----:B------:R-:W-:-:S13]  /*04e0*/  ISETP.GT.U32.AND P1, PT, R7, R0, PT ;  /* 0x000000000700720c */ /* 0x000fda0003f24070 */
[----:B------:R-:W-:Y:S02]  /*04f0*/  @!P1 IMAD.IADD R0, R0, 0x1, -R7 ;  /* 0x0000000100009824 */ /* 0x000fe400078e0a07 */
[----:B------:R-:W-:Y:S01]  /*0500*/  @!P1 VIADD R2, R2, 0x1 ;  /* 0x0000000102029836 */ /* 0x000fe20000000000 */
[----:B------:R-:W-:Y:S02]  /*0510*/  ISETP.NE.AND P1, PT, R11, RZ, PT ;  /* 0x000000ff0b00720c */ /* 0x000fe40003f25270 */
[----:B------:R-:W-:Y:S02]  /*0520*/  ISETP.GE.U32.AND P0, PT, R0, R7, PT ;  /* 0x000000070000720c */ /* 0x000fe40003f06070 */
[----:B------:R-:W-:-:S04]  /*0530*/  LOP3.LUT R0, R4, R11, RZ, 0x3c, !PT ;  /* 0x0000000b04007212 */ /* 0x000fc800078e3cff */
[----:B------:R-:W-:-:S07]  /*0540*/  ISETP.GE.AND P2, PT, R0, RZ, PT ;  /* 0x000000ff0000720c */ /* 0x000fce0003f46270 */
[----:B------:R-:W-:-:S06]  /*0550*/  @P0 VIADD R2, R2, 0x1 ;  /* 0x0000000102020836 */ /* 0x000fcc0000000000 */
[----:B------:R-:W-:Y:S01]  /*0560*/  @!P2 IMAD.MOV R2, RZ, RZ, -R2 ;  /* 0x000000ffff02a224 */ /* 0x000fe200078e0a02 */
[----:B------:R-:W-:-:S05]  /*0570*/  @!P1 LOP3.LUT R2, RZ, R11, RZ, 0x33, !PT ;  /* 0x0000000bff029212 */ /* 0x000fca00078e33ff */
[----:B------:R-:W-:Y:S02]  /*0580*/  IMAD.MOV R0, RZ, RZ, -R2 ;  /* 0x000000ffff007224 */ /* 0x000fe400078e0a02 */
[----:B------:R-:W-:Y:S02]  /*0590*/  IMAD.SHL.U32 R101, R2, 0x40, RZ ;  /* 0x0000004002657824 */ /* 0x000fe400078e00ff */
[----:B------:R-:W-:Y:S01]  /*05a0*/  IMAD R0, R11, R0, R4 ;  /* 0x000000000b007224 */ /* 0x000fe200078e0204 */
[----:B------:R-:W-:-:S03]  /*05b0*/  CS2R R10, SRZ ;  /* 0x00000000000a7805 */ /* 0x000fc6000001ff00 */
[----:B------:R-:W-:Y:S02]  /*05c0*/  IMAD.IADD R0, R6, 0x1, R0 ;  /* 0x0000000106007824 */ /* 0x000fe400078e0200 */
[----:B------:R-:W0:Y:S02]  /*05d0*/  LDC R6, c[0x0][0x230] ;  /* 0x00008c00ff067b82 */ /* 0x000e240000000800 */
[----:B------:R-:W-:Y:S01]  /*05e0*/  IMAD R100, R0, 0x80, R3 ;  /* 0x0000008000647824 */ /* 0x000fe200078e0203 */
[----:B------:R-:W-:Y:S01]  /*05f0*/  LOP3.LUT R0, R137, 0x60, RZ, 0xc0, !PT ;  /* 0x0000006089007812 */ /* 0x000fe200078ec0ff */
[----:B0-----:R-:W-:-:S05]  /*0600*/  VIADD R6, R6, 0x1f ;  /* 0x0000001f06067836 */ /* 0x001fca0000000000 */
[----:B------:R-:W-:-:S13]  /*0610*/  ISETP.GE.AND P0, PT, R6, 0x20, PT ;  /* 0x000000200600780c */ /* 0x000fda0003f06270 */
[----:B------:R-:W-:Y:S05]  /*0620*/  @!P0 BRA `(.L_x_0) ;  /* 0x0000002c00408947 */ /* 0x000fea0003800000 */
[----:B------:R-:W-:Y:S01]  /*0630*/  IABS R11, R22 ;  /* 0x00000016000b7213 */ /* 0x000fe20000000000 */
[----:B------:R-:W0:Y:S01]  /*0640*/  LDC R141, c[0x0][0x238] ;  /* 0x00008e00ff8d7b82 */ /* 0x000e220000000800 */
[----:B------:R-:W-:Y:S01]  /*0650*/  IABS R24, R23 ;  /* 0x0000001700187213 */ /* 0x000fe20000000000 */
[----:B------:R-:W-:Y:S01]  /*0660*/  ULDC UR4, c[0x0][0x234] ;  /* 0x00008d0000047ab9 */ /* 0x000fe20000000800 */
[----:B------:R-:W1:Y:S01]  /*0670*/  I2F.RP R8, R11 ;  /* 0x0000000b00087306 */ /* 0x000e620000209400 */
[----:B------:R-:W-:Y:S01]  /*0680*/  LEA.HI R28, R0, R101, RZ, 0x1b ;  /* 0x00000065001c7211 */ /* 0x000fe200078fd8ff */
[----:B------:R-:W-:Y:S01]  /*0690*/  USHF.R.U32.HI UR13, URZ, 0x4, UR12 ;  /* 0x000000043f0d7899 */ /* 0x000fe2000801160c */
[----:B------:R-:W-:Y:S01]  /*06a0*/  ISETP.NE.AND P5, PT, R22, RZ, PT ;  /* 0x000000ff1600720c */ /* 0x000fe20003fa5270 */
[----:B------:R-:W-:Y:S01]  /*06b0*/  ULDC UR6, c[0x0][0x230] ;  /* 0x00008c0000067ab9 */ /* 0x000fe20000000800 */
[----:B------:R-:W-:Y:S01]  /*06c0*/  IABS R27, R28 ;  /* 0x0000001c001b7213 */ /* 0x000fe20000000000 */
[C---:B------:R-:W-:Y:S01]  /*06d0*/  VIADD R14, R28.reuse, 0x30 ;  /* 0x000000301c0e7836 */ /* 0x040fe20000000000 */
[----:B------:R-:W-:Y:S01]  /*06e0*/  LOP3.LUT R102, R137, 0x40, RZ, 0xc0, !PT ;  /* 0x0000004089667812 */ /* 0x000fe200078ec0ff */
[----:B------:R-:W2:Y:S01]  /*06f0*/  I2F.RP R7, R24 ;  /* 0x0000001800077306 */ /* 0x000ea20000209400 */
[C---:B------:R-:W-:Y:S01]  /*0700*/  VIADD R15, R28.reuse, 0x2c ;  /* 0x0000002c1c0f7836 */ /* 0x040fe20000000000 */
[----:B------:R-:W-:Y:S01]  /*0710*/  USGXT.U32 UR13, UR13, 0xe ;  /* 0x0000000e0d0d789a */ /* 0x000fe20008000000 */
[C---:B------:R-:W-:Y:S01]  /*0720*/  VIADD R29, R28.reuse, 0x20 ;  /* 0x000000201c1d7836 */ /* 0x040fe20000000000 */
[----:B------:R-:W-:Y:S01]  /*0730*/  CS2R R56, SRZ ;  /* 0x0000000000387805 */ /* 0x000fe2000001ff00 */
[C---:B------:R-:W-:Y:S01]  /*0740*/  VIADD R30, R28.reuse, 0x1c ;  /* 0x0000001c1c1e7836 */ /* 0x040fe20000000000 */
[----:B------:R-:W-:Y:S01]  /*0750*/  IABS R13, R15 ;  /* 0x0000000f000d7213 */ /* 0x000fe20000000000 */
[C---:B------:R-:W-:Y:S01]  /*0760*/  VIADD R31, R28.reuse, 0x18 ;  /* 0x000000181c1f7836 */ /* 0x040fe20000000000 */
[----:B-1----:R-:W1:Y:S01]  /*0770*/  MUFU.RCP R8, R8 ;  /* 0x0000000800087308 */ /* 0x002e620000001000 */
[C---:B------:R-:W-:Y:S01]  /*0780*/  VIADD R32, R28.reuse, 0x14 ;  /* 0x000000141c207836 */ /* 0x040fe20000000000 */
[----:B------:R-:W-:Y:S01]  /*0790*/  UIADD3 UR8, UP0, UR13, 0x80, URZ ;  /* 0x000000800d087890 */ /* 0x000fe2000ff1e03f */
[C---:B------:R-:W-:Y:S01]  /*07a0*/  VIADD R33, R28.reuse, 0x10 ;  /* 0x000000101c217836 */ /* 0x040fe20000000000 */
[----:B------:R-:W-:Y:S01]  /*07b0*/  IABS R17, R31 ;  /* 0x0000001f00117213 */ /* 0x000fe20000000000 */
[C---:B------:R-:W-:Y:S01]  /*07c0*/  VIADD R34, R28.reuse, 0xc ;  /* 0x0000000c1c227836 */ /* 0x040fe20000000000 */
[----:B------:R-:W-:Y:S01]  /*07d0*/  IABS R19, R32 ;  /* 0x0000002000137213 */ /* 0x000fe20000000000 */
[C---:B------:R-:W-:Y:S01]  /*07e0*/  VIADD R35, R28.reuse, 0x8 ;  /* 0x000000081c237836 */ /* 0x040fe20000000000 */
[----:B--2---:R-:W2:Y:S01]  /*07f0*/  MUFU.RCP R7, R7 ;  /* 0x0000000700077308 */ /* 0x004ea20000001000 */
[----:B------:R-:W-:Y:S01]  /*0800*/  VIADD R36, R28, 0x4 ;  /* 0x000000041c247836 */ /* 0x000fe20000000000 */
[----:B------:R-:W-:Y:S01]  /*0810*/  CS2R R58, SRZ ;  /* 0x00000000003a7805 */ /* 0x000fe2000001ff00 */
[C---:B0-----:R-:W-:Y:S01]  /*0820*/  IMAD.SHL.U32 R109, R141.reuse, 0x20, RZ ;  /* 0x000000208d6d7824 */ /* 0x041fe200078e00ff */
[----:B------:R-:W-:Y:S01]  /*0830*/  IABS R21, R35 ;  /* 0x0000002300157213 */ /* 0x000fe20000000000 */
[C---:B------:R-:W-:Y:S01]  /*0840*/  IMAD R115, R141.reuse, 0x1f, RZ ;  /* 0x0000001f8d737824 */ /* 0x040fe200078e02ff */
[----:B------:R-:W-:Y:S01]  /*0850*/  IABS R25, R36 ;  /* 0x0000002400197213 */ /* 0x000fe20000000000 */
[C---:B------:R-:W-:Y:S01]  /*0860*/  IMAD R111, R141.reuse, 0x1e, RZ ;  /* 0x0000001e8d6f7824 */ /* 0x040fe200078e02ff */
[----:B------:R-:W-:Y:S01]  /*0870*/  CS2R R60, SRZ ;  /* 0x00000000003c7805 */ /* 0x000fe2000001ff00 */
[----:B-1----:R-:W-:Y:S01]  /*0880*/  VIADD R4, R8, 0xffffffe ;  /* 0x0ffffffe08047836 */ /* 0x002fe20000000000 */
[----:B------:R-:W-:Y:S01]  /*0890*/  IABS R8, R100 ;  /* 0x0000006400087213 */ /* 0x000fe20000000000 */
[C---:B------:R-:W-:Y:S01]  /*08a0*/  IMAD R113, R141.reuse, 0x1d, RZ ;  /* 0x0000001d8d717824 */ /* 0x040fe200078e02ff */
[----:B------:R-:W-:Y:S01]  /*08b0*/  CS2R R62, SRZ ;  /* 0x00000000003e7805 */ /* 0x000fe2000001ff00 */
[----:B------:R0:W1:Y:S01]  /*08c0*/  F2I.FTZ.U32.TRUNC.NTZ R5, R4 ;  /* 0x0000000400057305 */ /* 0x000062000021f000 */
[C---:B------:R-:W-:Y:S01]  /*08d0*/  IMAD R117, R141.reuse, 0x1c, RZ ;  /* 0x0000001c8d757824 */ /* 0x040fe200078e02ff */
[----:B------:R-:W-:Y:S01]  /*08e0*/  CS2R R64, SRZ ;  /* 0x0000000000407805 */ /* 0x000fe2000001ff00 */
[----:B------:R-:W-:Y:S01]  /*08f0*/  IMAD R123, R141, 0x1b, RZ ;  /* 0x0000001b8d7b7824 */ /* 0x000fe200078e02ff */
[----:B------:R-:W-:Y:S01]  /*0900*/  CS2R R66, SRZ ;  /* 0x0000000000427805 */ /* 0x000fe2000001ff00 */
[----:B--2---:R-:W-:Y:S01]  /*0910*/  VIADD R2, R7, 0xffffffe ;  /* 0x0ffffffe07027836 */ /* 0x004fe20000000000 */
[----:B------:R-:W-:Y:S01]  /*0920*/  CS2R R68, SRZ ;  /* 0x0000000000447805 */ /* 0x000fe2000001ff00 */
[C---:B------:R-:W-:Y:S01]  /*0930*/  IMAD R119, R141.reuse, 0x1a, RZ ;  /* 0x0000001a8d777824 */ /* 0x040fe200078e02ff */
[----:B------:R-:W-:Y:S01]  /*0940*/  CS2R R70, SRZ ;  /* 0x0000000000467805 */ /* 0x000fe2000001ff00 */
[----:B0-----:R-:W-:Y:S01]  /*0950*/  IMAD.MOV.U32 R4, RZ, RZ, RZ ;  /* 0x000000ffff047224 */ /* 0x001fe200078e00ff */
[----:B------:R0:W2:Y:S01]  /*0960*/  F2I.FTZ.U32.TRUNC.NTZ R3, R2 ;  /* 0x0000000200037305 */ /* 0x0000a2000021f000 */
[C---:B------:R-:W-:Y:S01]  /*0970*/  IMAD R121, R141.reuse, 0x19, RZ ;  /* 0x000000198d797824 */ /* 0x040fe200078e02ff */
[----:B------:R-:W-:Y:S01]  /*0980*/  CS2R R72, SRZ ;  /* 0x0000000000487805 */ /* 0x000fe2000001ff00 */
[C---:B------:R-:W-:Y:S01]  /*0990*/  IMAD R125, R141.reuse, 0x18, RZ ;  /* 0x000000188d7d7824 */ /* 0x040fe200078e02ff */
[----:B------:R-:W-:Y:S01]  /*09a0*/  CS2R R74, SRZ ;  /* 0x00000000004a7805 */ /* 0x000fe2000001ff00 */
[--C-:B-1----:R-:W-:Y:S01]  /*09b0*/  IMAD.MOV R10, RZ, RZ, -R5.reuse ;  /* 0x000000ffff0a7224 */ /* 0x102fe200078e0a05 */
[----:B------:R-:W-:Y:S01]  /*09c0*/  CS2R R76, SRZ ;  /* 0x00000000004c7805 */ /* 0x000fe2000001ff00 */
[----:B------:R-:W-:Y:S01]  /*09d0*/  IMAD R131, R141, 0x17, RZ ;  /* 0x000000178d837824 */ /* 0x000fe200078e02ff */
[----:B------:R-:W-:Y:S01]  /*09e0*/  CS2R R78, SRZ ;  /* 0x00000000004e7805 */ /* 0x000fe2000001ff00 */
[----:B------:R-:W-:Y:S01]  /*09f0*/  IMAD R9, R10, R11, RZ ;  /* 0x0000000b0a097224 */ /* 0x000fe200078e02ff */
[----:B------:R-:W-:Y:S01]  /*0a00*/  CS2R R80, SRZ ;  /* 0x0000000000507805 */ /* 0x000fe2000001ff00 */
[----:B0-----:R-:W-:Y:S01]  /*0a10*/  IMAD.MOV.U32 R2, RZ, RZ, RZ ;  /* 0x000000ffff027224 */ /* 0x001fe200078e00ff */
[----:B------:R-:W-:Y:S01]  /*0a20*/  CS2R R82, SRZ ;  /* 0x0000000000527805 */ /* 0x000fe2000001ff00 */
[----:B------:R-:W-:Y:S01]  /*0a30*/  IMAD.HI.U32 R5, R5, R9, R4 ;  /* 0x0000000905057227 */ /* 0x000fe200078e0004 */
[----:B------:R-:W-:-:S02]  /*0a40*/  CS2R R84, SRZ ;  /* 0x0000000000547805 */ /* 0x000fc4000001ff00 */
[----:B------:R-:W-:Y:S02]  /*0a50*/  CS2R R86, SRZ ;  /* 0x0000000000567805 */ /* 0x000fe4000001ff00 */
[----:B------:R-:W-:Y:S01]  /*0a60*/  CS2R R38, SRZ ;  /* 0x0000000000267805 */ /* 0x000fe2000001ff00 */
[----:B--2---:R-:W-:Y:S01]  /*0a70*/  IMAD.MOV R7, RZ, RZ, -R3 ;  /* 0x000000ffff077224 */ /* 0x004fe200078e0a03 */
[----:B------:R-:W-:Y:S01]  /*0a80*/  CS2R R40, SRZ ;  /* 0x0000000000287805 */ /* 0x000fe2000001ff00 */
[----:B------:R-:W-:Y:S01]  /*0a90*/  IMAD.HI.U32 R5, R5, R8, RZ ;  /* 0x0000000805057227 */ /* 0x000fe200078e00ff */
[----:B------:R-:W-:Y:S02]  /*0aa0*/  CS2R R42, SRZ ;  /* 0x00000000002a7805 */ /* 0x000fe4000001ff00 */
[----:B------:R-:W-:Y:S02]  /*0ab0*/  CS2R R44, SRZ ;  /* 0x00000000002c7805 */ /* 0x000fe4000001ff00 */
[----:B------:R-:W-:Y:S01]  /*0ac0*/  CS2R R46, SRZ ;  /* 0x00000000002e7805 */ /* 0x000fe2000001ff00 */
[----:B------:R-:W-:Y:S01]  /*0ad0*/  IMAD.MOV R0, RZ, RZ, -R5 ;  /* 0x000000ffff007224 */ /* 0x000fe200078e0a05 */
[----:B------:R-:W-:Y:S01]  /*0ae0*/  CS2R R48, SRZ ;  /* 0x0000000000307805 */ /* 0x000fe2000001ff00 */
[----:B------:R-:W-:Y:S01]  /*0af0*/  VIADD R4, R28, 0x3c ;  /* 0x0000003c1c047836 */ /* 0x000fe20000000000 */
[----:B------:R-:W-:Y:S01]  /*0b00*/  CS2R R50, SRZ ;  /* 0x0000000000327805 */ /* 0x000fe2000001ff00 */
[----:B------:R-:W-:Y:S01]  /*0b10*/  IMAD R8, R11, R0, R8 ;  /* 0x000000000b087224 */ /* 0x000fe200078e0208 */
[----:B------:R-:W-:Y:S01]  /*0b20*/  CS2R R52, SRZ ;  /* 0x0000000000347805 */ /* 0x000fe2000001ff00 */
[----:B------:R-:W-:Y:S01]  /*0b30*/  IMAD R5, R7, R24, RZ ;  /* 0x0000001807057224 */ /* 0x000fe200078e02ff */
[----:B------:R-:W-:Y:S01]  /*0b40*/  IABS R0, R4 ;  /* 0x0000000400007213 */ /* 0x000fe20000000000 */
[----:B------:R-:W-:Y:S01]  /*0b50*/  IMAD R127, R141, 0x16, RZ ;  /* 0x000000168d7f7824 */ /* 0x000fe200078e02ff */
[----:B------:R-:W-:Y:S01]  /*0b60*/  ISETP.GT.U32.AND P0, PT, R11, R8, PT ;  /* 0x000000080b00720c */ /* 0x000fe20003f04070 */
[----:B------:R-:W-:Y:S01]  /*0b70*/  IMAD.HI.U32 R2, R3, R5, R2 ;  /* 0x0000000503027227 */ /* 0x000fe200078e0002 */
[----:B------:R-:W-:-:S02]  /*0b80*/  ISETP.GE.AND P6, PT, R4, RZ, PT ;  /* 0x000000ff0400720c */ /* 0x000fc40003fc6270 */
[----:B------:R-:W-:Y:S01]  /*0b90*/  CS2R R54, SRZ ;  /* 0x0000000000367805 */ /* 0x000fe2000001ff00 */
[----:B------:R-:W-:Y:S01]  /*0ba0*/  UMOV UR10, 0xfffffffe ;  /* 0xfffffffe000a7882 */ /* 0x000fe20000000000 */
[----:B------:R-:W-:Y:S01]  /*0bb0*/  IMAD.MOV.U32 R5, RZ, RZ, R0 ;  /* 0x000000ffff057224 */ /* 0x000fe200078e0000 */
[----:B------:R-:W-:Y:S01]  /*0bc0*/  UMOV UR11, 0x7fffffdf ;  /* 0x7fffffdf000b7882 */ /* 0x000fe20000000000 */
[----:B------:R-:W-:Y:S01]  /*0bd0*/  VIADD R3, R28, 0x38 ;  /* 0x000000381c037836 */ /* 0x000fe20000000000 */
[----:B------:R-:W-:Y:S01]  /*0be0*/  UMOV UR7, 0x80000020 ;  /* 0x8000002000077882 */ /* 0x000fe20000000000 */
[----:B------:R-:W-:-:S03]  /*0bf0*/  IMAD.HI.U32 R0, R2, R5, RZ ;  /* 0x0000000502007227 */ /* 0x000fc600078e00ff */
[----:B------:R-:W-:Y:S01]  /*0c00*/  IABS R7, R3 ;  /* 0x0000000300077213 */ /* 0x000fe20000000000 */
[----:B------:R-:W-:Y:S01]  /*0c10*/  @!P0 IMAD.IADD R8, R8, 0x1, -R11 ;  /* 0x0000000108088824 */ /* 0x000fe200078e0a0b */
[----:B------:R-:W-:Y:S01]  /*0c20*/  ISETP.GE.AND P0, PT, R3, RZ, PT ;  /* 0x000000ff0300720c */ /* 0x000fe20003f06270 */
[----:B------:R-:W-:Y:S02]  /*0c30*/  IMAD.MOV R0, RZ, RZ, -R0 ;  /* 0x000000ffff007224 */ /* 0x000fe400078e0a00 */
[----:B------:R-:W-:Y:S01]  /*0c40*/  IMAD.HI.U32 R3, R2, R7, RZ ;  /* 0x0000000702037227 */ /* 0x000fe200078e00ff */
[----:B------:R-:W-:-:S03]  /*0c50*/  ISETP.GT.U32.AND P1, PT, R11, R8, PT ;  /* 0x000000080b00720c */ /* 0x000fc60003f24070 */
[----:B------:R-:W-:Y:S02]  /*0c60*/  IMAD R0, R24, R0, R5 ;  /* 0x0000000018007224 */ /* 0x000fe400078e0205 */
[----:B------:R-:W-:Y:S02]  /*0c70*/  VIADD R4, R28, 0x34 ;  /* 0x000000341c047836 */ /* 0x000fe40000000000 */
[----:B------:R-:W-:Y:S01]  /*0c80*/  IMAD.MOV R3, RZ, RZ, -R3 ;  /* 0x000000ffff037224 */ /* 0x000fe200078e0a03 */
[----:B------:R-:W-:Y:S01]  /*0c90*/  ISETP.GT.U32.AND P3, PT, R24, R0, PT ;  /* 0x000000001800720c */ /* 0x000fe20003f64070 */
[----:B------:R-:W-:Y:S01]  /*0ca0*/  IMAD R129, R141, 0x15, RZ ;  /* 0x000000158d817824 */ /* 0x000fe200078e02ff */
[----:B------:R-:W-:Y:S01]  /*0cb0*/  ISETP.GE.AND P4, PT, R4, RZ, PT ;  /* 0x000000ff0400720c */ /* 0x000fe20003f86270 */
[----:B------:R-:W-:Y:S01]  /*0cc0*/  IMAD R3, R24, R3, R7 ;  /* 0x0000000318037224 */ /* 0x000fe200078e0207 */
[----:B------:R-:W-:Y:S01]  /*0cd0*/  IABS R9, R4 ;  /* 0x0000000400097213 */ /* 0x000fe20000000000 */
[----:B------:R-:W-:Y:S01]  /*0ce0*/  @!P1 IMAD.IADD R8, R8, 0x1, -R11 ;  /* 0x0000000108089824 */ /* 0x000fe200078e0a0b */
[----:B------:R-:W-:Y:S01]  /*0cf0*/  IABS R4, R14 ;  /* 0x0000000e00047213 */ /* 0x000fe20000000000 */
[----:B------:R-:W-:Y:S01]  /*0d00*/  IMAD.HI.U32 R7, R2, R13, RZ ;  /* 0x0000000d02077227 */ /* 0x000fe200078e00ff */
[----:B------:R-:W-:-:S02]  /*0d10*/  ISETP.GE.AND P1, PT, R100, RZ, PT ;  /* 0x000000ff6400720c */ /* 0x000fc40003f26270 */
[----:B------:R-:W-:Y:S01]  /*0d20*/  ISETP.GT.U32.AND P2, PT, R24, R3, PT ;  /* 0x000000031800720c */ /* 0x000fe20003f44070 */
[----:B------:R-:W-:Y:S02]  /*0d30*/  IMAD.MOV.U32 R11, RZ, RZ, R4 ;  /* 0x000000ffff0b7224 */ /* 0x000fe400078e0004 */
[----:B------:R-:W-:-:S04]  /*0d40*/  IMAD.HI.U32 R4, R2, R9, RZ ;  /* 0x0000000902047227 */ /* 0x000fc800078e00ff */
[----:B------:R-:W-:-:S04]  /*0d50*/  IMAD.HI.U32 R5, R2, R11, RZ ;  /* 0x0000000b02057227 */ /* 0x000fc800078e00ff */
[----:B------:R-:W-:Y:S02]  /*0d60*/  @!P3 IMAD.IADD R0, R0, 0x1, -R24 ;  /* 0x000000010000b824 */ /* 0x000fe400078e0a18 */
[----:B------:R-:W-:Y:S02]  /*0d70*/  IMAD.MOV R4, RZ, RZ, -R4 ;  /* 0x000000ffff047224 */ /* 0x000fe400078e0a04 */
[----:B------:R-:W-:Y:S01]  /*0d80*/  IMAD.MOV R10, RZ, RZ, -R5 ;  /* 0x000000ffff0a7224 */ /* 0x000fe200078e0a05 */
[C---:B------:R-:W-:Y:S01]  /*0d90*/  ISETP.GT.U32.AND P3, PT, R24.reuse, R0, PT ;  /* 0x000000001800720c */ /* 0x040fe20003f64070 */
[----:B------:R-:W-:Y:S02]  /*0da0*/  IMAD R5, R24, R4, R9 ;  /* 0x0000000418057224 */ /* 0x000fe400078e0209 */
[----:B------:R-:W-:Y:S02]  /*0db0*/  IMAD.MOV.U32 R20, RZ, RZ, R8 ;  /* 0x000000ffff147224 */ /* 0x000fe400078e0008 */
[----:B------:R-:W-:-:S02]  /*0dc0*/  IMAD.MOV R12, RZ, RZ, -R7 ;  /* 0x000000ffff0c7224 */ /* 0x000fc400078e0a07 */
[C---:B------:R-:W-:Y:S02]  /*0dd0*/  IMAD R7, R24.reuse, R10, R11 ;  /* 0x0000000a18077224 */ /* 0x040fe400078e020b */
[----:B------:R-:W-:Y:S01]  /*0de0*/  @!P1 IMAD.MOV R20, RZ, RZ, -R20 ;  /* 0x000000ffff149224 */ /* 0x000fe200078e0a14 */
[C---:B------:R-:W-:Y:S01]  /*0df0*/  ISETP.GT.U32.AND P1, PT, R24.reuse, R5, PT ;  /* 0x000000051800720c */ /* 0x040fe20003f24070 */
[--C-:B------:R-:W-:Y:S01]  /*0e00*/  @!P2 IMAD.IADD R3, R3, 0x1, -R24.reuse ;  /* 0x000000010303a824 */ /* 0x100fe200078e0a18 */
[----:B------:R-:W-:Y:S01]  /*0e10*/  @!P5 LOP3.LUT R20, RZ, R22, RZ, 0x33, !PT ;  /* 0x00000016ff14d212 */ /* 0x000fe200078e33ff */
[C---:B------:R-:W-:Y:S01]  /*0e20*/  IMAD R8, R24.reuse, R12, R13 ;  /* 0x0000000c18087224 */ /* 0x040fe200078e020d */
[----:B------:R-:W-:Y:S01]  /*0e30*/  ISETP.GT.U32.AND P5, PT, R24, R7, PT ;  /* 0x000000071800720c */ /* 0x000fe20003fa4070 */
[----:B------:R-:W-:Y:S01]  /*0e40*/  VIADD R4, R28, 0x28 ;  /* 0x000000281c047836 */ /* 0x000fe20000000000 */
[----:B------:R-:W-:Y:S01]  /*0e50*/  ISETP.GT.U32.AND P2, PT, R24, R3, PT ;  /* 0x000000031800720c */ /* 0x000fe20003f44070 */
[----:B------:R-:W-:Y:S01]  /*0e60*/  @!P3 IMAD.IADD R0, R0, 0x1, -R24 ;  /* 0x000000010000b824 */ /* 0x000fe200078e0a18 */
[----:B------:R-:W-:Y:S01]  /*0e70*/  ISETP.GE.AND P3, PT, R14, RZ, PT ;  /* 0x000000ff0e00720c */ /* 0x000fe20003f66270 */
[----:B------:R-:W-:Y:S01]  /*0e80*/  VIADD R10, R28, 0x24 ;  /* 0x000000241c0a7836 */ /* 0x000fe20000000000 */
[----:B------:R-:W-:Y:S01]  /*0e90*/  IABS R11, R4 ;  /* 0x00000004000b7213 */ /* 0x000fe20000000000 */
[----:B------:R-:W-:Y:S01]  /*0ea0*/  @!P6 IMAD.MOV R0, RZ, RZ, -R0 ;  /* 0x000000ffff00e224 */ /* 0x000fe200078e0a00 */
[----:B------:R-:W-:Y:S01]  /*0eb0*/  ISETP.GT.U32.AND P6, PT, R24, R8, PT ;  /* 0x000000081800720c */ /* 0x000fe20003fc4070 */
[----:B------:R-:W-:Y:S01]  /*0ec0*/  @!P1 IMAD.IADD R5, R5, 0x1, -R24 ;  /* 0x0000000105059824 */ /* 0x000fe200078e0a18 */
[----:B------:R-:W-:Y:S01]  /*0ed0*/  ISETP.GE.AND P1, PT, R4, RZ, PT ;  /* 0x000000ff0400720c */ /* 0x000fe20003f26270 */
[----:B------:R-:W-:Y:S01]  /*0ee0*/  IMAD.HI.U32 R9, R2, R11, RZ ;  /* 0x0000000b02097227 */ /* 0x000fe200078e00ff */
[----:B------:R-:W-:-:S03]  /*0ef0*/  IABS R13, R10 ;  /* 0x0000000a000d7213 */ /* 0x000fc60000000000 */
[--C-:B------:R-:W-:Y:S01]  /*0f00*/  @!P5 IMAD.IADD R7, R7, 0x1, -R24.reuse ;  /* 0x000000010707d824 */ /* 0x100fe200078e0a18 */
[----:B------:R-:W-:Y:S01]  /*0f10*/  ISETP.GT.U32.AND P5, PT, R24, R5, PT ;  /* 0x000000051800720c */ /* 0x000fe20003fa4070 */
[----:B------:R-:W-:Y:S01]  /*0f20*/  @!P2 IMAD.IADD R3, R3, 0x1, -R24 ;  /* 0x000000010303a824 */ /* 0x000fe200078e0a18 */
[----:B------:R-:W-:Y:S01]  /*0f30*/  ISETP.GE.AND P2, PT, R15, RZ, PT ;  /* 0x000000ff0f00720c */ /* 0x000fe20003f46270 */
[----:B------:R-:W-:Y:S01]  /*0f40*/  IMAD.HI.U32 R12, R2, R17, RZ ;  /* 0x00000011020c7227 */ /* 0x000fe200078e00ff */
[----:B------:R-:W-:-:S03]  /*0f50*/  IABS R15, R30 ;  /* 0x0000001e000f7213 */ /* 0x000fc60000000000 */
[----:B------:R-:W-:Y:S02]  /*0f60*/  IMAD.MOV.U32 R4, RZ, RZ, R3 ;  /* 0x000000ffff047224 */ /* 0x000fe400078e0003 */
[----:B------:R-:W-:Y:S02]  /*0f70*/  IMAD.MOV R3, RZ, RZ, -R9 ;  /* 0x000000ffff037224 */ /* 0x000fe400078e0a09 */
[----:B------:R-:W-:Y:S01]  /*0f80*/  @!P6 IMAD.IADD R8, R8, 0x1, -R24 ;  /* 0x000000010808e824 */ /* 0x000fe200078e0a18 */
[C---:B------:R-:W-:Y:S01]  /*0f90*/  ISETP.GT.U32.AND P6, PT, R24.reuse, R7, PT ;  /* 0x000000071800720c */ /* 0x040fe20003fc4070 */
[----:B------:R-:W-:Y:S02]  /*0fa0*/  IMAD R3, R24, R3, R11 ;  /* 0x0000000318037224 */ /* 0x000fe400078e020b */
[----:B------:R-:W-:-:S04]  /*0fb0*/  IMAD.HI.U32 R9, R2, R13, RZ ;  /* 0x0000000d02097227 */ /* 0x000fc800078e00ff */
[----:B------:R-:W-:Y:S01]  /*0fc0*/  @!P5 IMAD.IADD R5, R5, 0x1, -R24 ;  /* 0x000000010505d824 */ /* 0x000fe200078e0a18 */
[C---:B------:R-:W-:Y:S01]  /*0fd0*/  ISETP.GT.U32.AND P5, PT, R24.reuse, R3, PT ;  /* 0x000000031800720c */ /* 0x040fe20003fa4070 */
[----:B------:R-:W-:Y:S02]  /*0fe0*/  IMAD.MOV R9, RZ, RZ, -R9 ;  /* 0x000000ffff097224 */ /* 0x000fe400078e0a09 */
[----:B------:R-:W-:Y:S01]  /*0ff0*/  @!P0 IMAD.MOV R4, RZ, RZ, -R4 ;  /* 0x000000ffff048224 */ /* 0x000fe200078e0a04 */
[C---:B------:R-:W-:Y:S01]  /*1000*/  ISETP.GT.U32.AND P0, PT, R24.reuse, R8, PT ;  /* 0x000000081800720c */ /* 0x040fe20003f04070 */
[----:B------:R-:W-:Y:S01]  /*1010*/  IMAD R9, R24, R9, R13 ;  /* 0x0000000918097224 */ /* 0x000fe200078e020d */
[----:B------:R-:W-:Y:S01]  /*1020*/  IABS R13, R29 ;  /* 0x0000001d000d7213 */ /* 0x000fe20000000000 */
[----:B------:R-:W-:Y:S02]  /*1030*/  @!P6 IMAD.IADD R7, R7, 0x1, -R24 ;  /* 0x000000010707e824 */ /* 0x000fe400078e0a18 */
[----:B------:R-:W-:Y:S01]  /*1040*/  IMAD.HI.U32 R11, R2, R15, RZ ;  /* 0x0000000f020b7227 */ /* 0x000fe200078e00ff */
[----:B------:R-:W-:-:S03]  /*1050*/  ISETP.GT.U32.AND P6, PT, R24, R9, PT ;  /* 0x000000091800720c */ /* 0x000fc60003fc4070 */
[--C-:B------:R-:W-:Y:S02]  /*1060*/  @!P5 IMAD.IADD R3, R3, 0x1, -R24.reuse ;  /* 0x000000010303d824 */ /* 0x100fe400078e0a18 */
[----:B------:R-:W-:Y:S02]  /*1070*/  IMAD.MOV R14, RZ, RZ, -R11 ;  /* 0x000000ffff0e7224 */ /* 0x000fe400078e0a0b */
[----:B------:R-:W-:Y:S01]  /*1080*/  @!P0 IMAD.IADD R8, R8, 0x1, -R24 ;  /* 0x0000000108088824 */ /* 0x000fe200078e0a18 */
[----:B------:R-:W-:Y:S01]  /*1090*/  ISETP.GE.AND P0, PT, R10, RZ, PT ;  /* 0x000000ff0a00720c */ /* 0x000fe20003f06270 */
[----:B------:R-:W-:Y:S01]  /*10a0*/  IMAD.HI.U32 R10, R2, R13, RZ ;  /* 0x0000000d020a7227 */ /* 0x000fe200078e00ff */
[----:B------:R-:W-:-:S03]  /*10b0*/  ISETP.GT.U32.AND P5, PT, R24, R3, PT ;  /* 0x000000031800720c */ /* 0x000fc60003fa4070 */
[----:B------:R-:W-:Y:S02]  /*10c0*/  @!P6 IMAD.IADD R9, R9, 0x1, -R24 ;  /* 0x000000010909e824 */ /* 0x000fe400078e0a18 */
[----:B------:R-:W-:Y:S02]  /*10d0*/  IMAD.MOV R10, RZ, RZ, -R10 ;  /* 0x000000ffff0a7224 */ /* 0x000fe400078e0a0a */
[----:B------:R-:W-:Y:S01]  /*10e0*/  IMAD.MOV R16, RZ, RZ, -R12 ;  /* 0x000000ffff107224 */ /* 0x000fe200078e0a0c */
[C---:B------:R-:W-:Y:S01]  /*10f0*/  ISETP.GT.U32.AND P6, PT, R24.reuse, R9, PT ;  /* 0x000000091800720c */ /* 0x040fe20003fc4070 */
[C---:B------:R-:W-:Y:S02]  /*1100*/  IMAD R11, R24.reuse, R10, R13 ;  /* 0x0000000a180b7224 */ /* 0x040fe400078e020d */
[C---:B------:R-:W-:Y:S01]  /*1110*/  IMAD R12, R24.reuse, R14, R15 ;  /* 0x0000000e180c7224 */ /* 0x040fe200078e020f */
[----:B------:R-:W-:Y:S01]  /*1120*/  IABS R15, R33 ;  /* 0x00000021000f7213 */ /* 0x000fe20000000000 */
[----:B------:R-:W-:Y:S01]  /*1130*/  @!P5 IMAD.IADD R3, R3, 0x1, -R24 ;  /* 0x000000010303d824 */ /* 0x000fe200078e0a18 */
[----:B------:R-:W-:Y:S01]  /*1140*/  ISETP.GT.U32.AND P5, PT, R24, R11, PT ;  /* 0x0000000b1800720c */ /* 0x000fe20003fa4070 */
[----:B------:R-:W-:-:S04]  /*1150*/  IMAD.HI.U32 R10, R2, R19, RZ ;  /* 0x00000013020a7227 */ /* 0x000fc800078e00ff */
[C---:B------:R-:W-:Y:S02]  /*1160*/  IMAD R13, R24.reuse, R16, R17 ;  /* 0x00000010180d7224 */ /* 0x040fe400078e0211 */
[----:B------:R-:W-:Y:S01]  /*1170*/  @!P6 IMAD.IADD R9, R9, 0x1, -R24 ;  /* 0x000000010909e824 */ /* 0x000fe200078e0a18 */
[----:B------:R-:W-:Y:S01]  /*1180*/  ISETP.GT.U32.AND P6, PT, R24, R12, PT ;  /* 0x0000000c1800720c */ /* 0x000fe20003fc4070 */
[----:B------:R-:W-:Y:S02]  /*1190*/  IMAD.MOV R10, RZ, RZ, -R10 ;  /* 0x000000ffff0a7224 */ /* 0x000fe400078e0a0a */
[----:B------:R-:W-:-:S04]  /*11a0*/  IMAD.HI.U32 R16, R2, R21, RZ ;  /* 0x0000001502107227 */ /* 0x000fc800078e00ff */
[----:B------:R-:W-:Y:S01]  /*11b0*/  @!P5 IMAD.IADD R11, R11, 0x1, -R24 ;  /* 0x000000010b0bd824 */ /* 0x000fe200078e0a18 */
[C---:B------:R-:W-:Y:S01]  /*11c0*/  ISETP.GT.U32.AND P5, PT, R24.reuse, R13, PT ;  /* 0x0000000d1800720c */ /* 0x040fe20003fa4070 */
[----:B------:R-:W-:Y:S01]  /*11d0*/  IMAD R14, R24, R10, R19 ;  /* 0x0000000a180e7224 */ /* 0x000fe200078e0213 */
[----:B------:R-:W-:Y:S01]  /*11e0*/  IABS R19, R34 ;  /* 0x0000002200137213 */ /* 0x000fe20000000000 */
[----:B------:R-:W-:-:S04]  /*11f0*/  IMAD.HI.U32 R10, R2, R15, RZ ;  /* 0x0000000f020a7227 */ /* 0x000fc800078e00ff */
[----:B------:R-:W-:Y:S02]  /*1200*/  IMAD.MOV R10, RZ, RZ, -R10 ;  /* 0x000000ffff0a7224 */ /* 0x000fe400078e0a0a */
[--C-:B------:R-:W-:Y:S01]  /*1210*/  @!P6 IMAD.IADD R12, R12, 0x1, -R24.reuse ;  /* 0x000000010c0ce824 */ /* 0x100fe200078e0a18 */
[C---:B------:R-:W-:Y:S01]  /*1220*/  ISETP.GT.U32.AND P6, PT, R24.reuse, R14, PT ;  /* 0x0000000e1800720c */ /* 0x040fe20003fc4070 */
[----:B------:R-:W-:Y:S02]  /*1230*/  IMAD R15, R24, R10, R15 ;  /* 0x0000000a180f7224 */ /* 0x000fe400078e020f */
[----:B------:R-:W-:Y:S02]  /*1240*/  @!P5 IMAD.IADD R13, R13, 0x1, -R24 ;  /* 0x000000010d0dd824 */ /* 0x000fe400078e0a18 */
[----:B------:R-:W-:Y:S01]  /*1250*/  IMAD.HI.U32 R10, R2, R19, RZ ;  /* 0x00000013020a7227 */ /* 0x000fe200078e00ff */
[----:B------:R-:W-:-:S03]  /*1260*/  ISETP.GT.U32.AND P5, PT, R24, R15, PT ;  /* 0x0000000f1800720c */ /* 0x000fc60003fa4070 */
[----:B------:R-:W-:Y:S02]  /*1270*/  IMAD.MOV R18, RZ, RZ, -R10 ;  /* 0x000000ffff127224 */ /* 0x000fe400078e0a0a */
[----:B------:R-:W-:-:S04]  /*1280*/  IMAD.HI.U32 R17, R2, R25, RZ ;  /* 0x0000001902117227 */ /* 0x000fc800078e00ff */
[----:B------:R-:W-:-:S04]  /*1290*/  IMAD.HI.U32 R10, R2, R27, RZ ;  /* 0x0000001b020a7227 */ /* 0x000fc800078e00ff */
[----:B------:R-:W-:Y:S01]  /*12a0*/  @!P6 IMAD.IADD R14, R14, 0x1, -R24 ;  /* 0x000000010e0ee824 */ /* 0x000fe200078e0a18 */
[----:B------:R-:W-:Y:S01]  /*12b0*/  ISETP.GE.AND P6, PT, R29, RZ, PT ;  /* 0x000000ff1d00720c */ /* 0x000fe20003fc6270 */
[----:B------:R-:W-:Y:S02]  /*12c0*/  IMAD.MOV.U32 R2, RZ, RZ, R5 ;  /* 0x000000ffff027224 */ /* 0x000fe400078e0005 */
[----:B------:R-:W-:Y:S02]  /*12d0*/  IMAD.MOV R22, RZ, RZ, -R16 ;  /* 0x000000ffff167224 */ /* 0x000fe400078e0a10 */
[C---:B------:R-:W-:Y:S02]  /*12e0*/  IMAD R16, R24.reuse, R18, R19 ;  /* 0x0000001218107224 */ /* 0x040fe400078e0213 */
[----:B------:R-:W-:Y:S02]  /*12f0*/  IMAD.MOV R19, RZ, RZ, -R10 ;  /* 0x000000ffff137224 */ /* 0x000fe400078e0a0a */
[----:B------:R-:W-:Y:S01]  /*1300*/  @!P5 IMAD.IADD R15, R15, 0x1, -R24 ;  /* 0x000000010f0fd824 */ /* 0x000fe200078e0a18 */
[C---:B------:R-:W-:Y:S01]  /*1310*/  ISETP.GT.U32.AND P5, PT, R24.reuse, R14, PT ;  /* 0x0000000e1800720c */ /* 0x040fe20003fa4070 */
[----:B------:R-:W-:Y:S01]  /*1320*/  @!P4 IMAD.MOV R2, RZ, RZ, -R2 ;  /* 0x000000ffff02c224 */ /* 0x000fe200078e0a02 */
[C---:B------:R-:W-:Y:S01]  /*1330*/  ISETP.GT.U32.AND P4, PT, R24.reuse, R11, PT ;  /* 0x0000000b1800720c */ /* 0x040fe20003f84070 */
[----:B------:R-:W-:Y:S01]  /*1340*/  @!P3 IMAD.MOV R7, RZ, RZ, -R7 ;  /* 0x000000ffff07b224 */ /* 0x000fe200078e0a07 */
[C---:B------:R-:W-:Y:S01]  /*1350*/  ISETP.GT.U32.AND P3, PT, R24.reuse, R12, PT ;  /* 0x0000000c1800720c */ /* 0x040fe20003f64070 */
[----:B------:R-:W-:Y:S01]  /*1360*/  IMAD.MOV.U32 R10, RZ, RZ, R3 ;  /* 0x000000ffff0a7224 */ /* 0x000fe200078e0003 */
[----:B------:R-:W-:Y:S01]  /*1370*/  SHF.R.S32.HI R3, RZ, 0x1f, R6 ;  /* 0x0000001fff037819 */ /* 0x000fe20000011406 */
[----:B------:R-:W-:Y:S01]  /*1380*/  @!P0 IMAD.MOV R9, RZ, RZ, -R9 ;  /* 0x000000ffff098224 */ /* 0x000fe200078e0a09 */
[C---:B------:R-:W-:Y:S01]  /*1390*/  ISETP.GT.U32.AND P0, PT, R24.reuse, R16, PT ;  /* 0x000000101800720c */ /* 0x040fe20003f04070 */
[----:B------:R-:W-:Y:S01]  /*13a0*/  @!P1 IMAD.MOV R10, RZ, RZ, -R10 ;  /* 0x000000ffff0a9224 */ /* 0x000fe200078e0a0a */
[C---:B------:R-:W-:Y:S01]  /*13b0*/  ISETP.GT.U32.AND P1, PT, R24.reuse, R15, PT ;  /* 0x0000000f1800720c */ /* 0x040fe20003f24070 */
[----:B------:R-:W-:Y:S01]  /*13c0*/  IMAD.MOV R26, RZ, RZ, -R17 ;  /* 0x000000ffff1a7224 */ /* 0x000fe200078e0a11 */
[----:B------:R-:W-:Y:S01]  /*13d0*/  LEA.HI R3, R3, R6, RZ, 0x5 ;  /* 0x0000000603037211 */ /* 0x000fe200078f28ff */
[C---:B------:R-:W-:Y:S01]  /*13e0*/  IMAD R17, R24.reuse, R22, R21 ;  /* 0x0000001618117224 */ /* 0x040fe200078e0215 */
[----:B------:R-:W-:Y:S01]  /*13f0*/  SHF.R.S32.HI R6, RZ, 0x6, R137 ;  /* 0x00000006ff067819 */ /* 0x000fe20000011489 */
[C---:B------:R-:W-:Y:S01]  /*1400*/  IMAD R18, R24.reuse, R26, R25 ;  /* 0x0000001a18127224 */ /* 0x040fe200078e0219 */
[----:B------:R-:W0:Y:S01]  /*1410*/  LDC R21, c[0x0][0x240] ;  /* 0x00009000ff157b82 */ /* 0x000e220000000800 */
[----:B------:R-:W-:Y:S01]  /*1420*/  IMAD R19, R24, R19, R27 ;  /* 0x0000001318137224 */ /* 0x000fe200078e021b */
[----:B------:R-:W-:Y:S01]  /*1430*/  SGXT R6, R6, 0x1 ;  /* 0x000000010606781a */ /* 0x000fe20000000200 */
[----:B------:R-:W-:Y:S01]  /*1440*/  @!P2 IMAD.MOV R8, RZ, RZ, -R8 ;  /* 0x000000ffff08a224 */ /* 0x000fe200078e0a08 */
[C---:B------:R-:W-:Y:S01]  /*1450*/  ISETP.GT.U32.AND P2, PT, R24.reuse, R13, PT ;  /* 0x0000000d1800720c */ /* 0x040fe20003f44070 */
[--C-:B------:R-:W-:Y:S01]  /*1460*/  @!P4 IMAD.IADD R11, R11, 0x1, -R24.reuse ;  /* 0x000000010b0bc824 */ /* 0x100fe200078e0a18 */
[----:B------:R-:W-:Y:S01]  /*1470*/  ISETP.GT.U32.AND P4, PT, R24, R17, PT ;  /* 0x000000111800720c */ /* 0x000fe20003f84070 */
[--C-:B------:R-:W-:Y:S01]  /*1480*/  @!P3 IMAD.IADD R12, R12, 0x1, -R24.reuse ;  /* 0x000000010c0cb824 */ /* 0x100fe200078e0a18 */
[----:B------:R-:W-:Y:S01]  /*1490*/  ISETP.GT.U32.AND P3, PT, R24, R18, PT ;  /* 0x000000121800720c */ /* 0x000fe20003f64070 */
[--C-:B------:R-:W-:Y:S01]  /*14a0*/  @!P5 IMAD.IADD R14, R14, 0x1, -R24.reuse ;  /* 0x000000010e0ed824 */ /* 0x100fe200078e0a18 */
[----:B------:R-:W-:Y:S01]  /*14b0*/  ISETP.GT.U32.AND P5, PT, R24, R19, PT ;  /* 0x000000131800720c */ /* 0x000fe20003fa4070 */
[--C-:B------:R-:W-:Y:S01]  /*14c0*/  @!P1 IMAD.IADD R15, R15, 0x1, -R24.reuse ;  /* 0x000000010f0f9824 */ /* 0x100fe200078e0a18 */
[----:B------:R-:W-:Y:S01]  /*14d0*/  ISETP.GE.AND P1, PT, R30, RZ, PT ;  /* 0x000000ff1e00720c */ /* 0x000fe20003f26270 */
[--C-:B------:R-:W-:Y:S01]  /*14e0*/  @!P0 IMAD.IADD R16, R16, 0x1, -R24.reuse ;  /* 0x0000000110108824 */ /* 0x100fe200078e0a18 */
[----:B------:R-:W-:Y:S01]  /*14f0*/  ISETP.GE.AND P0, PT, R31, RZ, PT ;  /* 0x000000ff1f00720c */ /* 0x000fe20003f06270 */
[----:B------:R-:W-:Y:S01]  /*1500*/  @!P6 IMAD.MOV R11, RZ, RZ, -R11 ;  /* 0x000000ffff0be224 */ /* 0x000fe200078e0a0b */
[----:B------:R-:W-:Y:S01]  /*1510*/  CS2R R30, SRZ ;  /* 0x00000000001e7805 */ /* 0x000fe2000001ff00 */
[--C-:B------:R-:W-:Y:S01]  /*1520*/  @!P2 IMAD.IADD R13, R13, 0x1, -R24.reuse ;  /* 0x000000010d0da824 */ /* 0x100fe200078e0a18 */
[----:B------:R-:W-:Y:S01]  /*1530*/  ISETP.GE.AND P2, PT, R28, RZ, PT ;  /* 0x000000ff1c00720c */ /* 0x000fe20003f46270 */
[--C-:B------:R-:W-:Y:S01]  /*1540*/  @!P4 IMAD.IADD R17, R17, 0x1, -R24.reuse ;  /* 0x000000011111c824 */ /* 0x100fe200078e0a18 */
[----:B------:R-:W-:Y:S01]  /*1550*/  ISETP.GT.U32.AND P4, PT, R24, R16, PT ;  /* 0x000000101800720c */ /* 0x000fe20003f84070 */
[--C-:B------:R-:W-:Y:S01]  /*1560*/  @!P3 IMAD.IADD R18, R18, 0x1, -R24.reuse ;  /* 0x000000011212b824 */ /* 0x100fe200078e0a18 */
[----:B------:R-:W-:Y:S01]  /*1570*/  ISETP.GE.AND P3, PT, R32, RZ, PT ;  /* 0x000000ff2000720c */ /* 0x000fe20003f66270 */
[----:B------:R-:W-:Y:S01]  /*1580*/  @!P5 IMAD.IADD R19, R19, 0x1, -R24 ;  /* 0x000000011313d824 */ /* 0x000fe200078e0a18 */
[C---:B------:R-:W-:Y:S01]  /*1590*/  ISETP.GT.U32.AND P6, PT, R24.reuse, R17, PT ;  /* 0x000000111800720c */ /* 0x040fe20003fc4070 */
[----:B------:R-:W-:Y:S01]  /*15a0*/  @!P1 IMAD.MOV R12, RZ, RZ, -R12 ;  /* 0x000000ffff0c9224 */ /* 0x000fe200078e0a0c */
[C---:B------:R-:W-:Y:S01]  /*15b0*/  ISETP.GT.U32.AND P1, PT, R24.reuse, R18, PT ;  /* 0x000000121800720c */ /* 0x040fe20003f24070 */
[----:B------:R-:W-:Y:S01]  /*15c0*/  @!P0 IMAD.MOV R13, RZ, RZ, -R13 ;  /* 0x000000ffff0d8224 */ /* 0x000fe200078e0a0d */
[----:B------:R-:W-:Y:S01]  /*15d0*/  ISETP.GT.U32.AND P0, PT, R24, R19, PT ;  /* 0x000000131800720c */ /* 0x000fe20003f04070 */
[----:B------:R-:W-:Y:S01]  /*15e0*/  IMAD.SHL.U32 R5, R137, 0x2, RZ ;  /* 0x0000000289057824 */ /* 0x000fe200078e00ff */
[----:B------:R-:W-:Y:S01]  /*15f0*/  ISETP.GE.AND P5, PT, R33, RZ, PT ;  /* 0x000000ff2100720c */ /* 0x000fe20003fa6270 */
[----:B------:R-:W-:Y:S01]  /*1600*/  IMAD R105, R141, 0x14, RZ ;  /* 0x000000148d697824 */ /* 0x000fe200078e02ff */
[----:B------:R-:W-:Y:S01]  /*1610*/  LOP3.LUT R137, R137, 0x1f, RZ, 0xc0, !PT ;  /* 0x0000001f89897812 */ /* 0x000fe200078ec0ff */
[----:B------:R-:W-:Y:S01]  /*1620*/  @!P4 IMAD.IADD R16, R16, 0x1, -R24 ;  /* 0x000000011010c824 */ /* 0x000fe200078e0a18 */
[----:B------:R-:W-:Y:S01]  /*1630*/  LOP3.LUT R5, R5, 0x7e, RZ, 0xc0, !PT ;  /* 0x0000007e05057812 */ /* 0x000fe200078ec0ff */
[----:B------:R-:W-:Y:S01]  /*1640*/  @!P3 IMAD.MOV R14, RZ, RZ, -R14 ;  /* 0x000000ffff0eb224 */ /* 0x000fe200078e0a0e */
[----:B------:R-:W-:Y:S01]  /*1650*/  ISETP.GE.AND P4, PT, R34, RZ, PT ;  /* 0x000000ff2200720c */ /* 0x000fe20003f86270 */
[----:B------:R-:W-:Y:S01]  /*1660*/  @!P6 IMAD.IADD R17, R17, 0x1, -R24 ;  /* 0x000000011111e824 */ /* 0x000fe200078e0a18 */
[----:B------:R-:W-:Y:S01]  /*1670*/  LOP3.LUT R103, R5, 0x90, R6, 0x78, !PT ;  /* 0x0000009005677812 */ /* 0x000fe200078e7806 */
[--C-:B------:R-:W-:Y:S01]  /*1680*/  @!P1 IMAD.IADD R18, R18, 0x1, -R24.reuse ;  /* 0x0000000112129824 */ /* 0x100fe200078e0a18 */
[----:B------:R-:W-:Y:S01]  /*1690*/  ISETP.GE.AND P6, PT, R35, RZ, PT ;  /* 0x000000ff2300720c */ /* 0x000fe20003fc6270 */
[----:B------:R-:W-:Y:S01]  /*16a0*/  @!P0 IMAD.IADD R19, R19, 0x1, -R24 ;  /* 0x0000000113138824 */ /* 0x000fe200078e0a18 */
[----:B------:R-:W-:Y:S01]  /*16b0*/  ISETP.NE.AND P0, PT, R23, RZ, PT ;  /* 0x000000ff1700720c */ /* 0x000fe20003f05270 */
[----:B------:R-:W1:Y:S01]  /*16c0*/  LDC.64 R24, c[0x0][0x218] ;  /* 0x00008600ff187b82 */ /* 0x000e620000000a00 */
[----:B------:R-:W-:Y:S01]  /*16d0*/  IMAD R102, R102, 0x40, R5 ;  /* 0x0000004066667824 */ /* 0x000fe200078e0205 */
[----:B------:R-:W-:Y:S01]  /*16e0*/  LOP3.LUT R5, RZ, R23, RZ, 0x33, !PT ;  /* 0x00000017ff057212 */ /* 0x000fe200078e33ff */
[----:B------:R-:W-:Y:S01]  /*16f0*/  @!P2 IMAD.MOV R19, RZ, RZ, -R19 ;  /* 0x000000ffff13a224 */ /* 0x000fe200078e0a13 */
[----:B------:R-:W-:Y:S01]  /*1700*/  ISETP.GE.AND P1, PT, R36, RZ, PT ;  /* 0x000000ff2400720c */ /* 0x000fe20003f26270 */
[----:B------:R-:W-:Y:S01]  /*1710*/  @!P5 IMAD.MOV R15, RZ, RZ, -R15 ;  /* 0x000000ffff0fd224 */ /* 0x000fe200078e0a0f */
[C---:B------:R-:W-:Y:S01]  /*1720*/  SEL R0, R5.reuse, R0, !P0 ;  /* 0x0000000005007207 */ /* 0x040fe20004000000 */
[----:B------:R-:W-:Y:S01]  /*1730*/  @!P4 IMAD.MOV R16, RZ, RZ, -R16 ;  /* 0x000000ffff10c224 */ /* 0x000fe200078e0a10 */
[C---:B------:R-:W-:Y:S01]  /*1740*/  SEL R4, R5.reuse, R4, !P0 ;  /* 0x0000000405047207 */ /* 0x040fe20004000000 */
[----:B------:R-:W-:Y:S01]  /*1750*/  IMAD R6, R20, UR4, RZ ;  /* 0x0000000414067c24 */ /* 0x000fe2000f8e02ff */
[C---:B------:R-:W-:Y:S01]  /*1760*/  SEL R2, R5.reuse, R2, !P0 ;  /* 0x0000000205027207 */ /* 0x040fe20004000000 */
[----:B0-----:R-:W-:Y:S01]  /*1770*/  IMAD R0, R0, R21, RZ ;  /* 0x0000001500007224 */ /* 0x001fe200078e02ff */
[C---:B------:R-:W-:Y:S01]  /*1780*/  SEL R7, R5.reuse, R7, !P0 ;  /* 0x0000000705077207 */ /* 0x040fe20004000000 */
[----:B------:R-:W-:Y:S01]  /*1790*/  @!P6 IMAD.MOV R17, RZ, RZ, -R17 ;  /* 0x000000ffff11e224 */ /* 0x000fe200078e0a11 */
[C---:B------:R-:W-:Y:S01]  /*17a0*/  SEL R10, R5.reuse, R10, !P0 ;  /* 0x0000000a050a7207 */ /* 0x040fe20004000000 */
[----:B------:R-:W-:Y:S01]  /*17b0*/  IMAD R4, R4, R21, RZ ;  /* 0x0000001504047224 */ /* 0x000fe200078e02ff */
[C---:B------:R-:W-:Y:S01]  /*17c0*/  SEL R9, R5.reuse, R9, !P0 ;  /* 0x0000000905097207 */ /* 0x040fe20004000000 */
[----:B------:R-:W-:Y:S01]  /*17d0*/  @!P1 IMAD.MOV R18, RZ, RZ, -R18 ;  /* 0x000000ffff129224 */ /* 0x000fe200078e0a12 */
[C---:B------:R-:W-:Y:S01]  /*17e0*/  SEL R8, R5.reuse, R8, !P0 ;  /* 0x0000000805087207 */ /* 0x040fe20004000000 */
[----:B------:R-:W-:Y:S01]  /*17f0*/  IMAD R2, R2, R21, RZ ;  /* 0x0000001502027224 */ /* 0x000fe200078e02ff */
[----:B------:R-:W-:Y:S01]  /*1800*/  SEL R11, R5, R11, !P0 ;  /* 0x0000000b050b7207 */ /* 0x000fe20004000000 */
[-C--:B------:R-:W-:Y:S01]  /*1810*/  IMAD R7, R7, R21.reuse, RZ ;  /* 0x0000001507077224 */ /* 0x080fe200078e02ff */
[----:B------:R-:W-:Y:S01]  /*1820*/  SEL R12, R5, R12, !P0 ;  /* 0x0000000c050c7207 */ /* 0x000fe20004000000 */
[-C--:B------:R-:W-:Y:S01]  /*1830*/  IMAD R10, R10, R21.reuse, RZ ;  /* 0x000000150a0a7224 */ /* 0x080fe200078e02ff */
[----:B-1----:R-:W-:Y:S01]  /*1840*/  LEA R208, P2, R0, R24, 0x1 ;  /* 0x0000001800d07211 */ /* 0x002fe200078408ff */
[----:B------:R-:W-:Y:S01]  /*1850*/  IMAD R9, R9, R21, RZ ;  /* 0x0000001509097224 */ /* 0x000fe200078e02ff */
[----:B------:R-:W-:Y:S01]  /*1860*/  SEL R13, R5, R13, !P0 ;  /* 0x0000000d050d7207 */ /* 0x000fe20004000000 */
[----:B------:R-:W-:Y:S01]  /*1870*/  IMAD R205, R8, R21, RZ ;  /* 0x0000001508cd7224 */ /* 0x000fe200078e02ff */
[----:B------:R-:W-:Y:S01]  /*1880*/  LEA.HI.X.SX32 R209, R0, R25, 0x1, P2 ;  /* 0x0000001900d17211 */ /* 0x000fe200010f0eff */
[-C--:B------:R-:W-:Y:S01]  /*1890*/  IMAD R11, R11, R21.reuse, RZ ;  /* 0x000000150b0b7224 */ /* 0x080fe200078e02ff */
[----:B------:R-:W0:Y:S01]  /*18a0*/  LDC R0, c[0x0][0x23c] ;  /* 0x00008f00ff007b82 */ /* 0x000e220000000800 */
[C---:B------:R-:W-:Y:S01]  /*18b0*/  SEL R14, R5.reuse, R14, !P0 ;  /* 0x0000000e050e7207 */ /* 0x040fe20004000000 */
[----:B------:R-:W-:Y:S01]  /*18c0*/  IMAD R12, R12, R21, RZ ;  /* 0x000000150c0c7224 */ /* 0x000fe200078e02ff */
[----:B------:R-:W-:Y:S01]  /*18d0*/  SEL R15, R5, R15, !P0 ;  /* 0x0000000f050f7207 */ /* 0x000fe20004000000 */
[----:B------:R-:W-:Y:S01]  /*18e0*/  IMAD R13, R13, R21, RZ ;  /* 0x000000150d0d7224 */ /* 0x000fe200078e02ff */
[C---:B------:R-:W-:Y:S01]  /*18f0*/  SEL R16, R5.reuse, R16, !P0 ;  /* 0x0000001005107207 */ /* 0x040fe20004000000 */
[----:B------:R-:W-:Y:S01]  /*1900*/  ULDC.64 UR4, c[0x0][0x210] ;  /* 0x0000840000047ab9 */ /* 0x000fe20000000a00 */
[----:B------:R-:W-:Y:S01]  /*1910*/  SEL R17, R5, R17, !P0 ;  /* 0x0000001105117207 */ /* 0x000fe20004000000 */
[-C--:B------:R-:W-:Y:S01]  /*1920*/  IMAD R15, R15, R21.reuse, RZ ;  /* 0x000000150f0f7224 */ /* 0x080fe200078e02ff */
[C---:B------:R-:W-:Y:S01]  /*1930*/  SEL R18, R5.reuse, R18, !P0 ;  /* 0x0000001205127207 */ /* 0x040fe20004000000 */
[----:B------:R-:W-:Y:S01]  /*1940*/  IMAD R23, R16, R21, RZ ;  /* 0x0000001510177224 */ /* 0x000fe200078e02ff */
[----:B------:R-:W-:Y:S01]  /*1950*/  SEL R5, R5, R19, !P0 ;  /* 0x0000001305057207 */ /* 0x000fe20004000000 */
[-C--:B------:R-:W-:Y:S01]  /*1960*/  IMAD R19, R14, R21.reuse, RZ ;  /* 0x000000150e137224 */ /* 0x080fe200078e02ff */
[-C--:B------:R-:W-:Y:S01]  /*1970*/  LEA R94, P3, R4, R24.reuse, 0x1 ;  /* 0x00000018045e7211 */ /* 0x080fe200078608ff */
[-C--:B------:R-:W-:Y:S01]  /*1980*/  IMAD R89, R17, R21.reuse, RZ ;  /* 0x0000001511597224 */ /* 0x080fe200078e02ff */
[-C--:B------:R-:W-:Y:S01]  /*1990*/  LEA R210, P4, R2, R24.reuse, 0x1 ;  /* 0x0000001802d27211 */ /* 0x080fe200078808ff */
[-C--:B------:R-:W-:Y:S01]  /*19a0*/  IMAD R26, R18, R21.reuse, RZ ;  /* 0x00000015121a7224 */ /* 0x080fe200078e02ff */
[-C--:B------:R-:W-:Y:S01]  /*19b0*/  LEA R92, P5, R7, R24.reuse, 0x1 ;  /* 0x00000018075c7211 */ /* 0x080fe200078a08ff */
[----:B------:R-:W-:Y:S01]  /*19c0*/  IMAD R5, R5, R21, RZ ;  /* 0x0000001505057224 */ /* 0x000fe200078e02ff */
[----:B------:R-:W-:Y:S01]  /*19d0*/  LEA R8, P0, R6, UR4, 0x1 ;  /* 0x0000000406087c11 */ /* 0x000fe2000f8008ff */
[----:B------:R-:W-:Y:S01]  /*19e0*/  UIADD3 UR4, UR12, 0x2000, URZ ;  /* 0x000020000c047890 */ /* 0x000fe2000fffe03f */
[-C--:B------:R-:W-:Y:S01]  /*19f0*/  LEA R90, P1, R10, R24.reuse, 0x1 ;  /* 0x000000180a5a7211 */ /* 0x080fe200078208ff */
[----:B------:R-:W-:Y:S01]  /*1a00*/  IMAD R133, R141, 0x13, RZ ;  /* 0x000000138d857824 */ /* 0x000fe200078e02ff */
[-C--:B------:R-:W-:Y:S01]  /*1a10*/  LEA R212, P2, R9, R24.reuse, 0x1 ;  /* 0x0000001809d47211 */ /* 0x080fe200078408ff */
[----:B------:R-:W-:Y:S01]  /*1a20*/  USHF.R.U32.HI UR4, URZ, 0x4, UR4 ;  /* 0x000000043f047899 */ /* 0x000fe20008011604 */
[-C--:B------:R-:W-:Y:S01]  /*1a30*/  LEA.HI.X.SX32 R95, R4, R25.reuse, 0x1, P3 ;  /* 0x00000019045f7211 */ /* 0x080fe200018f0eff */
[----:B------:R-:W-:Y:S01]  /*1a40*/  IMAD R173, R141, 0x12, RZ ;  /* 0x000000128dad7824 */ /* 0x000fe200078e02ff */
[-C--:B------:R-:W-:Y:S01]  /*1a50*/  LEA.HI.X.SX32 R211, R2, R25.reuse, 0x1, P4 ;  /* 0x0000001902d37211 */ /* 0x080fe200020f0eff */
[----:B------:R-:W-:Y:S01]  /*1a60*/  USGXT.U32 UR4, UR4, 0xe ;  /* 0x0000000e0404789a */ /* 0x000fe20008000000 */
[-C--:B------:R-:W-:Y:S01]  /*1a70*/  LEA.HI.X.SX32 R93, R7, R25.reuse, 0x1, P5 ;  /* 0x00000019075d7211 */ /* 0x080fe200028f0eff */
[----:B------:R-:W-:Y:S01]  /*1a80*/  IMAD R171, R141, 0x11, RZ ;  /* 0x000000118dab7824 */ /* 0x000fe200078e02ff */
[-C--:B------:R-:W-:Y:S01]  /*1a90*/  LEA R204, P6, R205, R24.reuse, 0x1 ;  /* 0x00000018cdcc7211 */ /* 0x080fe200078c08ff */
[----:B------:R-:W-:Y:S01]  /*1aa0*/  IMAD.SHL.U32 R169, R141, 0x10, RZ ;  /* 0x000000108da97824 */ /* 0x000fe200078e00ff */
[-C--:B------:R-:W-:Y:S01]  /*1ab0*/  LEA R98, P3, R11, R24.reuse, 0x1 ;  /* 0x000000180b627211 */ /* 0x080fe200078608ff */
[C---:B------:R-:W-:Y:S01]  /*1ac0*/  IMAD R167, R141.reuse, 0xf, RZ ;  /* 0x0000000f8da77824 */ /* 0x040fe200078e02ff */
[-C--:B------:R-:W-:Y:S01]  /*1ad0*/  LEA R206, P4, R12, R24.reuse, 0x1 ;  /* 0x000000180cce7211 */ /* 0x080fe200078808ff */
[----:B------:R-:W-:Y:S01]  /*1ae0*/  IMAD R165, R141, 0xe, RZ ;  /* 0x0000000e8da57824 */ /* 0x000fe200078e02ff */
[-C--:B------:R-:W-:Y:S01]  /*1af0*/  LEA R96, P5, R13, R24.reuse, 0x1 ;  /* 0x000000180d607211 */ /* 0x080fe200078a08ff */
[C---:B------:R-:W-:Y:S01]  /*1b00*/  IMAD R163, R141.reuse, 0xd, RZ ;  /* 0x0000000d8da37824 */ /* 0x040fe200078e02ff */
[-C--:B------:R-:W-:Y:S01]  /*1b10*/  LEA.HI.X.SX32 R91, R10, R25.reuse, 0x1, P1 ;  /* 0x000000190a5b7211 */ /* 0x080fe200008f0eff */
[----:B------:R-:W-:Y:S01]  /*1b20*/  IMAD R161, R141, 0xc, RZ ;  /* 0x0000000c8da17824 */ /* 0x000fe200078e02ff */
[-C--:B------:R-:W-:Y:S01]  /*1b30*/  LEA.HI.X.SX32 R213, R9, R25.reuse, 0x1, P2 ;  /* 0x0000001909d57211 */ /* 0x080fe200010f0eff */
[----:B------:R-:W-:Y:S01]  /*1b40*/  IMAD R159, R141, 0xb, RZ ;  /* 0x0000000b8d9f7824 */ /* 0x000fe200078e02ff */
[-C--:B------:R-:W-:Y:S01]  /*1b50*/  LEA.HI.X.SX32 R205, R205, R25.reuse, 0x1, P6 ;  /* 0x00000019cdcd7211 */ /* 0x080fe200030f0eff */
[----:B------:R-:W-:Y:S01]  /*1b60*/  IMAD R157, R141, 0xa, RZ ;  /* 0x0000000a8d9d7824 */ /* 0x000fe200078e02ff */
[-C--:B------:R-:W-:Y:S01]  /*1b70*/  LEA R16, P1, R15, R24.reuse, 0x1 ;  /* 0x000000180f107211 */ /* 0x080fe200078208ff */
[----:B------:R-:W-:Y:S01]  /*1b80*/  IMAD R155, R141, 0x9, RZ ;  /* 0x000000098d9b7824 */ /* 0x000fe200078e02ff */
[-C--:B------:R-:W-:Y:S01]  /*1b90*/  LEA R20, P2, R23, R24.reuse, 0x1 ;  /* 0x0000001817147211 */ /* 0x080fe200078408ff */
[----:B------:R-:W-:Y:S01]  /*1ba0*/  IMAD.SHL.U32 R153, R141, 0x8, RZ ;  /* 0x000000088d997824 */ /* 0x000fe200078e00ff */
[-C--:B------:R-:W-:Y:S01]  /*1bb0*/  LEA.HI.X.SX32 R99, R11, R25.reuse, 0x1, P3 ;  /* 0x000000190b637211 */ /* 0x080fe200018f0eff */
[C---:B------:R-:W-:Y:S01]  /*1bc0*/  IMAD R151, R141.reuse, 0x7, RZ ;  /* 0x000000078d977824 */ /* 0x040fe200078e02ff */
[-C--:B------:R-:W-:Y:S01]  /*1bd0*/  LEA.HI.X.SX32 R207, R12, R25.reuse, 0x1, P4 ;  /* 0x000000190ccf7211 */ /* 0x080fe200020f0eff */
[----:B------:R-:W-:Y:S01]  /*1be0*/  IMAD R149, R141, 0x6, RZ ;  /* 0x000000068d957824 */ /* 0x000fe200078e02ff */
[----:B------:R-:W-:Y:S01]  /*1bf0*/  LEA.HI.X.SX32 R97, R13, R25, 0x1, P5 ;  /* 0x000000190d617211 */ /* 0x000fe200028f0eff */
[----:B------:R-:W-:Y:S01]  /*1c00*/  IMAD R147, R141, 0x5, RZ ;  /* 0x000000058d937824 */ /* 0x000fe200078e02ff */
[-C--:B------:R-:W-:Y:S01]  /*1c10*/  LEA R18, P6, R19, R24.reuse, 0x1 ;  /* 0x0000001813127211 */ /* 0x080fe200078c08ff */
[----:B------:R-:W-:Y:S01]  /*1c20*/  IMAD.SHL.U32 R145, R141, 0x4, RZ ;  /* 0x000000048d917824 */ /* 0x000fe200078e00ff */
[-C--:B------:R-:W-:Y:S01]  /*1c30*/  LEA R88, P3, R89, R24.reuse, 0x1 ;  /* 0x0000001859587211 */ /* 0x080fe200078608ff */
[----:B------:R-:W-:Y:S01]  /*1c40*/  IMAD R143, R141, 0x3, RZ ;  /* 0x000000038d8f7824 */ /* 0x000fe200078e02ff */
[----:B------:R-:W-:-:S02]  /*1c50*/  LEA R22, P4, R26, R24, 0x1 ;  /* 0x000000181a167211 */ /* 0x000fc400078808ff */
[----:B------:R-:W-:Y:S02]  /*1c60*/  CS2R R28, SRZ ;  /* 0x00000000001c7805 */ /* 0x000fe4000001ff00 */
[----:B------:R-:W-:Y:S02]  /*1c70*/  LEA R14, P5, R5, R24, 0x1 ;  /* 0x00000018050e7211 */ /* 0x000fe400078a08ff */
[----:B------:R-:W-:Y:S02]  /*1c80*/  CS2R R32, SRZ ;  /* 0x0000000000207805 */ /* 0x000fe4000001ff00 */
[----:B------:R-:W-:Y:S01]  /*1c90*/  LEA.HI.X.SX32 R9, R6, UR5, 0x1, P0 ;  /* 0x0000000506097c11 */ /* 0x000fe200080f0eff */
[----:B------:R-:W-:Y:S01]  /*1ca0*/  UMOV UR5, URZ ;  /* 0x0000003f00057c82 */ /* 0x000fe20008000000 */
[-C--:B------:R-:W-:Y:S01]  /*1cb0*/  LEA.HI.X.SX32 R17, R15, R25.reuse, 0x1, P1 ;  /* 0x000000190f117211 */ /* 0x080fe200008f0eff */
[----:B------:R-:W-:Y:S01]  /*1cc0*/  UIADD3.X UR9, UR5, 0x40000040, URZ, UP0, !UPT ;  /* 0x4000004005097890 */ /* 0x000fe200087fe43f */
[----:B------:R-:W-:-:S02]  /*1cd0*/  LEA.HI.X.SX32 R21, R23, R25, 0x1, P2 ;  /* 0x0000001917157211 */ /* 0x000fc400010f0eff */
[----:B------:R-:W-:Y:S02]  /*1ce0*/  CS2R R34, SRZ ;  /* 0x0000000000227805 */ /* 0x000fe4000001ff00 */
[-C--:B------:R-:W-:Y:S02]  /*1cf0*/  LEA.HI.X.SX32 R19, R19, R25.reuse, 0x1, P6 ;  /* 0x0000001913137211 */ /* 0x080fe400030f0eff */
[----:B------:R-:W-:Y:S02]  /*1d00*/  CS2R R36, SRZ ;  /* 0x0000000000247805 */ /* 0x000fe4000001ff00 */
[-C--:B------:R-:W-:Y:S01]  /*1d10*/  LEA.HI.X.SX32 R89, R89, R25.reuse, 0x1, P3 ;  /* 0x0000001959597211 */ /* 0x080fe200018f0eff */
[----:B0-----:R-:W-:Y:S01]  /*1d20*/  IMAD.SHL.U32 R135, R0, 0x20, RZ ;  /* 0x0000002000877824 */ /* 0x001fe200078e00ff */
[----:B------:R-:W-:Y:S02]  /*1d30*/  LEA.HI.X.SX32 R23, R26, R25, 0x1, P4 ;  /* 0x000000191a177211 */ /* 0x000fe400020f0eff */
[----:B------:R-:W-:-:S02]  /*1d40*/  CS2R R26, SRZ ;  /* 0x00000000001a7805 */ /* 0x000fc4000001ff00 */
[----:B------:R-:W-:Y:S02]  /*1d50*/  LEA.HI.X.SX32 R15, R5, R25, 0x1, P5 ;  /* 0x00000019050f7211 */ /* 0x000fe400028f0eff */
[----:B------:R-:W-:Y:S01]  /*1d60*/  CS2R R24, SRZ ;  /* 0x0000000000187805 */ /* 0x000fe2000001ff00 */
[----:B------:R-:W-:Y:S01]  /*1d70*/  IMAD R107, R137, R0, RZ ;  /* 0x00000000896b7224 */ /* 0x000fe200078e02ff */
[----:B------:R-:W-:Y:S01]  /*1d80*/  SHF.R.S32.HI R104, RZ, 0x5, R3 ;  /* 0x00000005ff687819 */ /* 0x000fe20000011403 */
[----:B------:R-:W-:Y:S01]  /*1d90*/  IMAD.SHL.U32 R141, R141, 0x2, RZ ;  /* 0x000000028d8d7824 */ /* 0x000fe200078e00ff */
[C---:B------:R-:W-:Y:S01]  /*1da0*/  LOP3.LUT R139, R102.reuse, 0x10, RZ, 0x3c, !PT ;  /* 0x00000010668b7812 */ /* 0x040fe200078e3cff */
[----:B------:R-:W-:Y:S01]  /*1db0*/  IMAD.U32 R106, RZ, RZ, UR6 ;  /* 0x00000006ff6a7e24 */ /* 0x000fe2000f8e00ff */
[C---:B------:R-:W-:Y:S01]  /*1dc0*/  LOP3.LUT R120, R102.reuse, 0x20, RZ, 0x3c, !PT ;  /* 0x0000002066787812 */ /* 0x040fe200078e3cff */
[----:B------:R-:W-:Y:S01]  /*1dd0*/  UIADD3.64 UR10, UR4, -UR10, URZ ;  /* 0x8000000a040a7297 */ /* 0x000fe2000fffe03f */
[C---:B------:R-:W-:Y:S01]  /*1de0*/  LOP3.LUT R118, R102.reuse, 0x30, RZ, 0x3c, !PT ;  /* 0x0000003066767812 */ /* 0x040fe200078e3cff */
[----:B------:R-:W-:Y:S01]  /*1df0*/  UIADD3.64 UR16, UR8, 0x80, URZ ;  /* 0x0000008008107897 */ /* 0x000fe2000fffe03f */
[C---:B------:R-:W-:Y:S01]  /*1e00*/  LOP3.LUT R116, R102.reuse, 0x40, RZ, 0x3c, !PT ;  /* 0x0000004066747812 */ /* 0x040fe200078e3cff */
[----:B------:R-:W-:Y:S01]  /*1e10*/  UIADD3.64 UR20, UR8, 0x100, URZ ;  /* 0x0000010008147897 */ /* 0x000fe2000fffe03f */
[C---:B------:R-:W-:Y:S01]  /*1e20*/  LOP3.LUT R114, R102.reuse, 0x50, RZ, 0x3c, !PT ;  /* 0x0000005066727812 */ /* 0x040fe200078e3cff */
[----:B------:R-:W-:Y:S01]  /*1e30*/  UMOV UR6, UR4 ;  /* 0x0000000400067c82 */ /* 0x000fe20008000000 */
[----:B------:R-:W-:-:S02]  /*1e40*/  LOP3.LUT R112, R102, 0x60, RZ, 0x3c, !PT ;  /* 0x0000006066707812 */ /* 0x000fc400078e3cff */
[----:B------:R-:W-:Y:S02]  /*1e50*/  LOP3.LUT R110, R102, 0x70, RZ, 0x3c, !PT ;  /* 0x00000070666e7812 */ /* 0x000fe400078e3cff */
[----:B------:R-:W-:-:S07]  /*1e60*/  LOP3.LUT R108, R103, 0x20, RZ, 0x3c, !PT ;  /* 0x00000020676c7812 */ /* 0x000fce00078e3cff */
.L_x_1:
[C---:B------:R-:W-:Y:S01]  /*1e70*/  ISETP.GT.AND P0, PT, R106.reuse, 0x2, PT ;  /* 0x000000026a00780c */ /* 0x040fe20003f04270 */
[----:B------:R-:W-:Y:S01]  /*1e80*/  IMAD.WIDE R4, R141, 0x2, R8 ;  /* 0x000000028d047825 */ /* 0x000fe200078e0208 */
[----:B------:R-:W-:Y:S01]  /*1e90*/  PRMT R179, RZ, 0x7610, R179 ;  /* 0x00007610ffb37816 */ /* 0x000fe200000000b3 */
[----:B------:R-:W0:Y:S01]  /*1ea0*/  LDC R239, c[0x0][0x238] ;  /* 0x00008e00ffef7b82 */ /* 0x000e220000000800 */
[C---:B------:R-:W-:Y:S01]  /*1eb0*/  ISETP.GT.AND P1, PT, R106.reuse, 0x3, PT ;  /* 0x000000036a00780c */ /* 0x040fe20003f24270 */
[----:B------:R-:W-:Y:S01]  /*1ec0*/  IMAD.WIDE R2, R143, 0x2, R8 ;  /* 0x000000028f027825 */ /* 0x000fe200078e0208 */
[C---:B------:R-:W-:Y:S02]  /*1ed0*/  ISETP.GT.AND P2, PT, R106.reuse, 0x6, PT ;  /* 0x000000066a00780c */ /* 0x040fe40003f44270 */
[C---:B------:R-:W-:Y:S02]  /*1ee0*/  ISETP.GT.AND P3, PT, R106.reuse, 0x7, PT ;  /* 0x000000076a00780c */ /* 0x040fe40003f64270 */
[----:B------:R-:W-:-:S02]  /*1ef0*/  ISETP.GT.AND P4, PT, R106, 0x8, PT ;  /* 0x000000086a00780c */ /* 0x000fc40003f84270 */
[----:B------:R-:W-:Y:S01]  /*1f00*/  PRMT R191, RZ, 0x7610, R191 ;  /* 0x00007610ffbf7816 */ /* 0x000fe200000000bf */
[----:B------:R1:W2:Y:S01]  /*1f10*/  @P0 LDG.E.U16 R179, desc[UR14][R4.64] ;  /* 0x0000000e04b30981 */ /* 0x0002a2000c1e1500 */
[C---:B------:R-:W-:Y:S01]  /*1f20*/  ISETP.GT.AND P0, PT, R106.reuse, 0x4, PT ;  /* 0x000000046a00780c */ /* 0x040fe20003f04270 */
[----:B------:R-:W-:Y:S01]  /*1f30*/  IMAD.WIDE R12, R145, 0x2, R8 ;  /* 0x00000002910c7825 */ /* 0x000fe200078e0208 */
[----:B------:R-:W-:Y:S02]  /*1f40*/  PRMT R187, RZ, 0x7610, R187 ;  /* 0x00007610ffbb7816 */ /* 0x000fe400000000bb */
[----:B------:R3:W4:Y:S01]  /*1f50*/  @P1 LDG.E.U16 R191, desc[UR14][R2.64] ;  /* 0x0000000e02bf1981 */ /* 0x000722000c1e1500 */
[----:B------:R-:W-:Y:S01]  /*1f60*/  PRMT R189, RZ, 0x7610, R189 ;  /* 0x00007610ffbd7816 */ /* 0x000fe200000000bd */
[----:B------:R-:W-:Y:S01]  /*1f70*/  IMAD.WIDE R6, R149, 0x2, R8 ;  /* 0x0000000295067825 */ /* 0x000fe200078e0208 */
[----:B------:R-:W-:Y:S02]  /*1f80*/  PRMT R185, RZ, 0x7610, R185 ;  /* 0x00007610ffb97816 */ /* 0x000fe400000000b9 */
[----:B------:R-:W-:Y:S01]  /*1f90*/  PRMT R175, RZ, 0x7610, R175 ;  /* 0x00007610ffaf7816 */ /* 0x000fe200000000af */
[----:B-1----:R-:W-:Y:S01]  /*1fa0*/  IMAD.WIDE R4, R151, 0x2, R8 ;  /* 0x0000000297047825 */ /* 0x002fe200078e0208 */
[C---:B------:R-:W-:Y:S01]  /*1fb0*/  ISETP.GT.AND P1, PT, R106.reuse, 0x5, PT ;  /* 0x000000056a00780c */ /* 0x040fe20003f24270 */
[----:B------:R1:W5:Y:S01]  /*1fc0*/  @P2 LDG.E.U16 R189, desc[UR14][R6.64] ;  /* 0x0000000e06bd2981 */ /* 0x000362000c1e1500 */
[----:B------:R-:W-:Y:S01]  /*1fd0*/  PRMT R195, RZ, 0x7610, R195 ;  /* 0x00007610ffc37816 */ /* 0x000fe200000000c3 */
[--C-:B---3--:R-:W-:Y:S01]  /*1fe0*/  IMAD.WIDE R2, R153, 0x2, R8.reuse ;  /* 0x0000000299027825 */ /* 0x108fe200078e0208 */
[C---:B------:R-:W-:Y:S01]  /*1ff0*/  ISETP.GT.AND P2, PT, R106.reuse, 0xb, PT ;  /* 0x0000000b6a00780c */ /* 0x040fe20003f44270 */
[----:B------:R3:W5:Y:S01]  /*2000*/  @P0 LDG.E.U16 R187, desc[UR14][R12.64] ;  /* 0x0000000e0cbb0981 */ /* 0x000762000c1e1500 */
[----:B------:R-:W-:Y:S01]  /*2010*/  ISETP.GT.AND P0, PT, R106, 0x9, PT ;  /* 0x000000096a00780c */ /* 0x000fe20003f04270 */
[----:B------:R-:W-:-:S02]  /*2020*/  IMAD.WIDE R10, R147, 0x2, R8 ;  /* 0x00000002930a7825 */ /* 0x000fc400078e0208 */
[----:B------:R-:W5:Y:S01]  /*2030*/  @P3 LDG.E.U16 R185, desc[UR14][R4.64] ;  /* 0x0000000e04b93981 */ /* 0x000f62000c1e1500 */
[----:B------:R-:W-:-:S03]  /*2040*/  ISETP.GT.AND P3, PT, R106, 0xc, PT ;  /* 0x0000000c6a00780c */ /* 0x000fc60003f64270 */
[----:B------:R0:W2:Y:S01]  /*2050*/  @P4 LDG.E.U16 R175, desc[UR14][R2.64] ;  /* 0x0000000e02af4981 */ /* 0x0000a2000c1e1500 */
[C---:B------:R-:W-:Y:S01]  /*2060*/  ISETP.GT.AND P4, PT, R106.reuse, 0xd, PT ;  /* 0x0000000d6a00780c */ /* 0x040fe20003f84270 */
[----:B-1----:R-:W-:Y:S01]  /*2070*/  IMAD.WIDE R6, R159, 0x2, R8 ;  /* 0x000000029f067825 */ /* 0x002fe200078e0208 */
[----:B------:R-:W-:Y:S01]  /*2080*/  PRMT R0, RZ, 0x7610, R0 ;  /* 0x00007610ff007816 */ /* 0x000fe20000000000 */
[----:B------:R1:W5:Y:S01]  /*2090*/  @P1 LDG.E.U16 R195, desc[UR14][R10.64] ;  /* 0x0000000e0ac31981 */ /* 0x000362000c1e1500 */
[----:B------:R-:W-:Y:S01]  /*20a0*/  PRMT R183, RZ, 0x7610, R183 ;  /* 0x00007610ffb77816 */ /* 0x000fe200000000b7 */
[----:B---3--:R-:W-:Y:S01]  /*20b0*/  IMAD.WIDE R12, R163, 0x2, R8 ;  /* 0x00000002a30c7825 */ /* 0x008fe200078e0208 */
[----:B------:R-:W-:Y:S02]  /*20c0*/  PRMT R177, RZ, 0x7610, R177 ;  /* 0x00007610ffb17816 */ /* 0x000fe400000000b1 */
[----:B------:R-:W-:Y:S01]  /*20d0*/  PRMT R193, RZ, 0x7610, R193 ;  /* 0x00007610ffc17816 */ /* 0x000fe200000000c1 */
[--C-:B0-----:R-:W-:Y:S01]  /*20e0*/  IMAD.WIDE R2, R155, 0x2, R8.reuse ;  /* 0x000000029b027825 */ /* 0x101fe200078e0208 */
[C---:B------:R-:W-:Y:S01]  /*20f0*/  ISETP.GT.AND P1, PT, R106.reuse, 0xa, PT ;  /* 0x0000000a6a00780c */ /* 0x040fe20003f24270 */
[----:B------:R-:W3:Y:S02]  /*2100*/  @P2 LDG.E.U16 R183, desc[UR14][R6.64] ;  /* 0x0000000e06b72981 */ /* 0x000ee4000c1e1500 */
[----:B-1----:R-:W-:Y:S01]  /*2110*/  IMAD.WIDE R10, R161, 0x2, R8 ;  /* 0x00000002a10a7825 */ /* 0x002fe200078e0208 */
[C---:B------:R-:W-:Y:S01]  /*2120*/  ISETP.GT.AND P2, PT, R106.reuse, 0x10, PT ;  /* 0x000000106a00780c */ /* 0x040fe20003f44270 */
[----:B------:R0:W4:Y:S01]  /*2130*/  @P0 LDG.E.U16 R0, desc[UR14][R2.64] ;  /* 0x0000000e02000981 */ /* 0x000122000c1e1500 */
[----:B------:R-:W-:-:S03]  /*2140*/  ISETP.GT.AND P0, PT, R106, 0xe, PT ;  /* 0x0000000e6a00780c */ /* 0x000fc60003f04270 */
[----:B------:R1:W5:Y:S01]  /*2150*/  @P3 LDG.E.U16 R177, desc[UR14][R10.64] ;  /* 0x0000000e0ab13981 */ /* 0x000362000c1e1500 */
[----:B------:R-:W-:-:S03]  /*2160*/  ISETP.GT.AND P3, PT, R106, 0x11, PT ;  /* 0x000000116a00780c */ /* 0x000fc60003f64270 */
[----:B------:R1:W5:Y:S01]  /*2170*/  @P4 LDG.E.U16 R193, desc[UR14][R12.64] ;  /* 0x0000000e0cc14981 */ /* 0x000362000c1e1500 */
[C---:B------:R-:W-:Y:S01]  /*2180*/  ISETP.GT.AND P4, PT, R106.reuse, 0x12, PT ;  /* 0x000000126a00780c */ /* 0x040fe20003f84270 */
[----:B------:R-:W-:Y:S01]  /*2190*/  IMAD.WIDE R4, R157, 0x2, R8 ;  /* 0x000000029d047825 */ /* 0x000fe200078e0208 */
[----:B------:R-:W-:Y:S02]  /*21a0*/  PRMT R181, RZ, 0x7610, R181 ;  /* 0x00007610ffb57816 */ /* 0x000fe400000000b5 */
[----:B------:R-:W-:Y:S01]  /*21b0*/  PRMT R199, RZ, 0x7610, R199 ;  /* 0x00007610ffc77816 */ /* 0x000fe200000000c7 */
[----:B0-----:R-:W-:Y:S01]  /*21c0*/  IMAD.WIDE R2, R165, 0x2, R8 ;  /* 0x00000002a5027825 */ /* 0x001fe200078e0208 */
[----:B------:R-:W-:Y:S02]  /*21d0*/  PRMT R203, RZ, 0x7610, R203 ;  /* 0x00007610ffcb7816 */ /* 0x000fe400000000cb */
[----:B------:R0:W3:Y:S01]  /*21e0*/  @P1 LDG.E.U16 R181, desc[UR14][R4.64] ;  /* 0x0000000e04b51981 */ /* 0x0000e2000c1e1500 */
[----:B------:R-:W-:Y:S01]  /*21f0*/  PRMT R122, RZ, 0x7610, R122 ;  /* 0x00007610ff7a7816 */ /* 0x000fe2000000007a */
[----:B------:R-:W-:Y:S01]  /*2200*/  IMAD.WIDE R6, R169, 0x2, R8 ;  /* 0x00000002a9067825 */ /* 0x000fe200078e0208 */
[----:B------:R-:W-:Y:S01]  /*2210*/  PRMT R201, RZ, 0x7610, R201 ;  /* 0x00007610ffc97816 */ /* 0x000fe200000000c9 */
[----:B------:R0:W5:Y:S01]  /*2220*/  @P0 LDG.E.U16 R199, desc[UR14][R2.64] ;  /* 0x0000000e02c70981 */ /* 0x000162000c1e1500 */
[----:B------:R-:W-:Y:S01]  /*2230*/  ISETP.GT.AND P1, PT, R106, 0xf, PT ;  /* 0x0000000f6a00780c */ /* 0x000fe20003f24270 */
[----:B-1----:R-:W-:-:S04]  /*2240*/  IMAD.WIDE R10, R171, 0x2, R8 ;  /* 0x00000002ab0a7825 */ /* 0x002fc800078e0208 */
[----:B------:R-:W-:Y:S01]  /*2250*/  IMAD.WIDE R12, R173, 0x2, R8 ;  /* 0x00000002ad0c7825 */ /* 0x000fe200078e0208 */
[----:B------:R1:W4:Y:S01]  /*2260*/  @P2 LDG.E.U16 R203, desc[UR14][R6.64] ;  /* 0x0000000e06cb2981 */ /* 0x000322000c1e1500 */
[C---:B------:R-:W-:Y:S02]  /*2270*/  ISETP.GT.AND P0, PT, R106.reuse, 0x13, PT ;  /* 0x000000136a00780c */ /* 0x040fe40003f04270 */
[C---:B------:R-:W-:Y:S01]  /*2280*/  ISETP.GT.AND P2, PT, R106.reuse, 0x15, PT ;  /* 0x000000156a00780c */ /* 0x040fe20003f44270 */
[----:B------:R1:W3:Y:S01]  /*2290*/  @P3 LDG.E.U16 R122, desc[UR14][R10.64] ;  /* 0x0000000e0a7a3981 */ /* 0x0002e2000c1e1500 */
[----:B------:R-:W-:-:S03]  /*22a0*/  ISETP.GT.AND P3, PT, R106, 0x16, PT ;  /* 0x000000166a00780c */ /* 0x000fc60003f64270 */
[----:B------:R1:W5:Y:S01]  /*22b0*/  @P4 LDG.E.U16 R201, desc[UR14][R12.64] ;  /* 0x0000000e0cc94981 */ /* 0x000362000c1e1500 */
[C---:B------:R-:W-:Y:S01]  /*22c0*/  ISETP.GT.AND P4, PT, R106.reuse, 0x17, PT ;  /* 0x000000176a00780c */ /* 0x040fe20003f84270 */
[----:B0-----:R-:W-:Y:S01]  /*22d0*/  IMAD.WIDE R4, R167, 0x2, R8 ;  /* 0x00000002a7047825 */ /* 0x001fe200078e0208 */
[----:B------:R-:W-:Y:S02]  /*22e0*/  PRMT R197, RZ, 0x7610, R197 ;  /* 0x00007610ffc57816 */ /* 0x000fe400000000c5 */
[----:B------:R-:W-:Y:S01]  /*22f0*/  PRMT R215, RZ, 0x7610, R215 ;  /* 0x00007610ffd77816 */ /* 0x000fe200000000d7 */
[----:B------:R-:W-:Y:S01]  /*2300*/  IMAD.WIDE R2, R133, 0x2, R8 ;  /* 0x0000000285027825 */ /* 0x000fe200078e0208 */
[----:B------:R-:W-:Y:S02]  /*2310*/  PRMT R219, RZ, 0x7610, R219 ;  /* 0x00007610ffdb7816 */ /* 0x000fe400000000db */
[----:B------:R0:W5:Y:S01]  /*2320*/  @P1 LDG.E.U16 R197, desc[UR14][R4.64] ;  /* 0x0000000e04c51981 */ /* 0x000162000c1e1500 */
[----:B------:R-:W-:Y:S01]  /*2330*/  PRMT R221, RZ, 0x7610, R221 ;  /* 0x00007610ffdd7816 */ /* 0x000fe200000000dd */
[----:B-1----:R-:W-:Y:S01]  /*2340*/  IMAD.WIDE R6, R129, 0x2, R8 ;  /* 0x0000000281067825 */ /* 0x002fe200078e0208 */
[----:B------:R-:W-:Y:S01]  /*2350*/  PRMT R223, RZ, 0x7610, R223 ;  /* 0x00007610ffdf7816 */ /* 0x000fe200000000df */
[----:B------:R1:W5:Y:S01]  /*2360*/  @P0 LDG.E.U16 R215, desc[UR14][R2.64] ;  /* 0x0000000e02d70981 */ /* 0x000362000c1e1500 */
[----:B------:R-:W-:Y:S01]  /*2370*/  ISETP.GT.AND P1, PT, R106, 0x14, PT ;  /* 0x000000146a00780c */ /* 0x000fe20003f24270 */
[----:B------:R-:W-:-:S04]  /*2380*/  IMAD.WIDE R10, R127, 0x2, R8 ;  /* 0x000000027f0a7825 */ /* 0x000fc800078e0208 */
[----:B------:R-:W-:Y:S01]  /*2390*/  IMAD.WIDE R12, R131, 0x2, R8 ;  /* 0x00000002830c7825 */ /* 0x000fe200078e0208 */
[----:B------:R1:W5:Y:S01]  /*23a0*/  @P2 LDG.E.U16 R219, desc[UR14][R6.64] ;  /* 0x0000000e06db2981 */ /* 0x000362000c1e1500 */
[C---:B------:R-:W-:Y:S02]  /*23b0*/  ISETP.GT.AND P0, PT, R106.reuse, 0x18, PT ;  /* 0x000000186a00780c */ /* 0x040fe40003f04270 */
[C---:B------:R-:W-:Y:S01]  /*23c0*/  ISETP.GT.AND P2, PT, R106.reuse, 0x1a, PT ;  /* 0x0000001a6a00780c */ /* 0x040fe20003f44270 */
[----:B------:R1:W5:Y:S01]  /*23d0*/  @P3 LDG.E.U16 R221, desc[UR14][R10.64] ;  /* 0x0000000e0add3981 */ /* 0x000362000c1e1500 */
[----:B------:R-:W-:-:S03]  /*23e0*/  ISETP.GT.AND P3, PT, R106, 0x1b, PT ;  /* 0x0000001b6a00780c */ /* 0x000fc60003f64270 */
[----:B------:R1:W5:Y:S01]  /*23f0*/  @P4 LDG.E.U16 R223, desc[UR14][R12.64] ;  /* 0x0000000e0cdf4981 */ /* 0x000362000c1e1500 */
[C---:B------:R-:W-:Y:S01]  /*2400*/  ISETP.GT.AND P4, PT, R106.reuse, 0x1c, PT ;  /* 0x0000001c6a00780c */ /* 0x040fe20003f84270 */
[----:B0-----:R-:W-:Y:S01]  /*2410*/  IMAD.WIDE R4, R105, 0x2, R8 ;  /* 0x0000000269047825 */ /* 0x001fe200078e0208 */
[----:B------:R-:W-:Y:S02]  /*2420*/  PRMT R217, RZ, 0x7610, R217 ;  /* 0x00007610ffd97816 */ /* 0x000fe400000000d9 */
[----:B------:R-:W-:Y:S01]  /*2430*/  PRMT R225, RZ, 0x7610, R225 ;  /* 0x00007610ffe17816 */ /* 0x000fe200000000e1 */
[----:B-1----:R-:W-:Y:S01]  /*2440*/  IMAD.WIDE R2, R125, 0x2, R8 ;  /* 0x000000027d027825 */ /* 0x002fe200078e0208 */
[----:B------:R-:W-:Y:S02]  /*2450*/  PRMT R227, RZ, 0x7610, R227 ;  /* 0x00007610ffe37816 */ /* 0x000fe400000000e3 */
[----:B------:R0:W5:Y:S01]  /*2460*/  @P1 LDG.E.U16 R217, desc[UR14][R4.64] ;  /* 0x0000000e04d91981 */ /* 0x000162000c1e1500 */
[----:B------:R-:W-:Y:S01]  /*2470*/  PRMT R229, RZ, 0x7610, R229 ;  /* 0x00007610ffe57816 */ /* 0x000fe200000000e5 */
[----:B------:R-:W-:Y:S01]  /*2480*/  IMAD.WIDE R6, R119, 0x2, R8 ;  /* 0x0000000277067825 */ /* 0x000fe200078e0208 */
[----:B------:R-:W-:Y:S01]  /*2490*/  PRMT R231, RZ, 0x7610, R231 ;  /* 0x00007610ffe77816 */ /* 0x000fe200000000e7 */
[----:B------:R-:W3:Y:S01]  /*24a0*/  @P0 LDG.E.U16 R225, desc[UR14][R2.64] ;  /* 0x0000000e02e10981 */ /* 0x000ee2000c1e1500 */
[----:B------:R-:W-:Y:S01]  /*24b0*/  ISETP.GT.AND P1, PT, R106, 0x19, PT ;  /* 0x000000196a00780c */ /* 0x000fe20003f24270 */
[----:B------:R-:W-:-:S04]  /*24c0*/  IMAD.WIDE R10, R123, 0x2, R8 ;  /* 0x000000027b0a7825 */ /* 0x000fc800078e0208 */
[--C-:B------:R-:W-:Y:S01]  /*24d0*/  IMAD.WIDE R12, R117, 0x2, R8.reuse ;  /* 0x00000002750c7825 */ /* 0x100fe200078e0208 */
[----:B------:R-:W5:Y:S01]  /*24e0*/  @P2 LDG.E.U16 R227, desc[UR14][R6.64] ;  /* 0x0000000e06e32981 */ /* 0x000f62000c1e1500 */
[C---:B------:R-:W-:Y:S02]  /*24f0*/  ISETP.GT.AND P2, PT, R106.reuse, 0x1, PT ;  /* 0x000000016a00780c */ /* 0x040fe40003f44270 */
[C---:B------:R-:W-:Y:S01]  /*2500*/  ISETP.GT.AND P5, PT, R106.reuse, 0x1f, PT ;  /* 0x0000001f6a00780c */ /* 0x040fe20003fa4270 */
[----:B------:R1:W5:Y:S01]  /*2510*/  @P3 LDG.E.U16 R229, desc[UR14][R10.64] ;  /* 0x0000000e0ae53981 */ /* 0x000362000c1e1500 */
[C---:B------:R-:W-:Y:S02]  /*2520*/  ISETP.GT.AND P3, PT, R106.reuse, 0x1d, PT ;  /* 0x0000001d6a00780c */ /* 0x040fe40003f64270 */
[C---:B------:R-:W-:Y:S01]  /*2530*/  ISETP.GT.AND P0, PT, R106.reuse, RZ, PT ;  /* 0x000000ff6a00720c */ /* 0x040fe20003f04270 */
[----:B------:R-:W5:Y:S01]  /*2540*/  @P4 LDG.E.U16 R231, desc[UR14][R12.64] ;  /* 0x0000000e0ce74981 */ /* 0x000f62000c1e1500 */
[----:B------:R-:W-:Y:S01]  /*2550*/  ISETP.GT.AND P4, PT, R106, 0x1e, PT ;  /* 0x0000001e6a00780c */ /* 0x000fe20003f84270 */
[----:B0-----:R-:W-:Y:S01]  /*2560*/  IMAD.WIDE R4, R121, 0x2, R8 ;  /* 0x0000000279047825 */ /* 0x001fe200078e0208 */
[----:B------:R-:W-:-:S02]  /*2570*/  PRMT R124, RZ, 0x7610, R124 ;  /* 0x00007610ff7c7816 */ /* 0x000fc4000000007c */
[----:B------:R-:W-:Y:S01]  /*2580*/  PRMT R126, RZ, 0x7610, R126 ;  /* 0x00007610ff7e7816 */ /* 0x000fe2000000007e */
[----:B-1----:R-:W-:Y:S01]  /*2590*/  IMAD.WIDE R10, R239, 0x2, R8 ;  /* 0x00000002ef0a7825 */ /* 0x002fe200078e0208 */
[----:B------:R-:W-:Y:S02]  /*25a0*/  PRMT R237, RZ, 0x7610, R237 ;  /* 0x00007610ffed7816 */ /* 0x000fe400000000ed */
[----:B------:R0:W5:Y:S01]  /*25b0*/  @P1 LDG.E.U16 R124, desc[UR14][R4.64] ;  /* 0x0000000e047c1981 */ /* 0x000162000c1e1500 */
[----:B------:R-:W-:Y:S01]  /*25c0*/  PRMT R235, RZ, 0x7610, R235 ;  /* 0x00007610ffeb7816 */ /* 0x000fe200000000eb */
[----:B------:R-:W-:Y:S01]  /*25d0*/  IMAD.WIDE R2, R113, 0x2, R8 ;  /* 0x0000000271027825 */ /* 0x000fe200078e0208 */
[----:B------:R-:W-:Y:S01]  /*25e0*/  PRMT R233, RZ, 0x7610, R233 ;  /* 0x00007610ffe97816 */ /* 0x000fe200000000e9 */
[----:B------:R-:W5:Y:S01]  /*25f0*/  @P2 LDG.E.U16 R126, desc[UR14][R10.64] ;  /* 0x0000000e0a7e2981 */ /* 0x000f62000c1e1500 */
[----:B------:R-:W-:Y:S01]  /*2600*/  PRMT R239, RZ, 0x7610, R239 ;  /* 0x00007610ffef7816 */ /* 0x000fe200000000ef */
[----:B------:R-:W-:-:S02]  /*2610*/  IMAD.WIDE R6, R115, 0x2, R8 ;  /* 0x0000000273067825 */ /* 0x000fc400078e0208 */
[----:B------:R-:W5:Y:S02]  /*2620*/  @P3 LDG.E.U16 R237, desc[UR14][R2.64] ;  /* 0x0000000e02ed3981 */ /* 0x000f64000c1e1500 */
[----:B0-----:R-:W-:Y:S02]  /*2630*/  IMAD.WIDE R4, R111, 0x2, R8 ;  /* 0x000000026f047825 */ /* 0x001fe400078e0208 */
[----:B------:R-:W5:Y:S04]  /*2640*/  @P5 LDG.E.U16 R233, desc[UR14][R6.64] ;  /* 0x0000000e06e95981 */ /* 0x000f68000c1e1500 */
[----:B------:R0:W5:Y:S04]  /*2650*/  @P4 LDG.E.U16 R235, desc[UR14][R4.64] ;  /* 0x0000000e04eb4981 */ /* 0x000168000c1e1500 */
[----:B------:R-:W5:Y:S01]  /*2660*/  @P0 LDG.E.U16 R239, desc[UR14][R8.64] ;  /* 0x0000000e08ef0981 */ /* 0x000f62000c1e1500 */
[----:B------:R-:W-:Y:S01]  /*2670*/  BAR.SYNC.DEFER_BLOCKING 0x0 ;  /* 0x0000000000007b1d */ /* 0x000fe20000010000 */
[----:B------:R-:W-:Y:S01]  /*2680*/  ISETP.GE.AND P1, PT, R137, R106, PT ;  /* 0x0000006a8900720c */ /* 0x000fe20003f26270 */
[----:B------:R-:W-:-:S02]  /*2690*/  IMAD.MOV.U32 R12, RZ, RZ, R14 ;  /* 0x000000ffff0c7224 */ /* 0x000fc400078e000e */
[----:B------:R-:W-:Y:S01]  /*26a0*/  IMAD.MOV.U32 R13, RZ, RZ, R15 ;  /* 0x000000ffff0d7224 */ /* 0x000fe200078e000f */
[----:B------:R-:W-:Y:S01]  /*26b0*/  PRMT R128, RZ, 0x7610, R128 ;  /* 0x00007610ff807816 */ /* 0x000fe20000000080 */
[----:B------:R-:W-:Y:S01]  /*26c0*/  IMAD.WIDE R14, R107, 0x2, R12 ;  /* 0x000000026b0e7825 */ /* 0x000fe200078e020c */
[----:B------:R-:W-:-:S03]  /*26d0*/  PRMT R241, RZ, 0x7610, R241 ;  /* 0x00007610fff17816 */ /* 0x000fc600000000f1 */
[----:B0-----:R-:W-:Y:S02]  /*26e0*/  IMAD.MOV.U32 R4, RZ, RZ, R18 ;  /* 0x000000ffff047224 */ /* 0x001fe400078e0012 */
[----:B------:R-:W-:Y:S02]  /*26f0*/  IMAD.MOV.U32 R5, RZ, RZ, R19 ;  /* 0x000000ffff057224 */ /* 0x000fe400078e0013 */
[----:B------:R-:W-:Y:S02]  /*2700*/  IMAD.MOV.U32 R2, RZ, RZ, R16 ;  /* 0x000000ffff027224 */ /* 0x000fe400078e0010 */
[----:B------:R-:W-:Y:S02]  /*2710*/  IMAD.MOV.U32 R3, RZ, RZ, R17 ;  /* 0x000000ffff037224 */ /* 0x000fe400078e0011 */
[----:B------:R-:W-:Y:S02]  /*2720*/  IMAD.MOV.U32 R6, RZ, RZ, R20 ;  /* 0x000000ffff067224 */ /* 0x000fe400078e0014 */
[----:B------:R-:W-:Y:S01]  /*2730*/  IMAD.MOV.U32 R7, RZ, RZ, R21 ;  /* 0x000000ffff077224 */ /* 0x000fe200078e0015 */
[----:B------:R0:W5:Y:S01]  /*2740*/  @!P1 LDG.E.U16 R128, desc[UR14][R14.64] ;  /* 0x0000000e0e809981 */ /* 0x000162000c1e1500 */
[----:B------:R-:W-:-:S02]  /*2750*/  IMAD.MOV.U32 R10, RZ, RZ, R88 ;  /* 0x000000ffff0a7224 */ /* 0x000fc400078e0058 */
[----:B------:R-:W-:Y:S01]  /*2760*/  IMAD.MOV.U32 R11, RZ, RZ, R89 ;  /* 0x000000ffff0b7224 */ /* 0x000fe200078e0059 */
[----:B------:R-:W-:Y:S01]  /*2770*/  PRMT R130, RZ, 0x7610, R130 ;  /* 0x00007610ff827816 */ /* 0x000fe20000000082 */
[----:B------:R-:W-:Y:S01]  /*2780*/  IMAD.WIDE R20, R107, 0x2, R6 ;  /* 0x000000026b147825 */ /* 0x000fe200078e0206 */
[----:B------:R-:W-:-:S03]  /*2790*/  PRMT R243, RZ, 0x7610, R243 ;  /* 0x00007610fff37816 */ /* 0x000fc600000000f3 */
[----:B0-----:R-:W-:Y:S02]  /*27a0*/  IMAD.MOV.U32 R14, RZ, RZ, R22 ;  /* 0x000000ffff0e7224 */ /* 0x001fe400078e0016 */
[----:B------:R-:W-:Y:S01]  /*27b0*/  IMAD.MOV.U32 R15, RZ, RZ, R23 ;  /* 0x000000ffff0f7224 */ /* 0x000fe200078e0017 */
[----:B------:R-:W-:Y:S01]  /*27c0*/  PRMT R132, RZ, 0x7610, R132 ;  /* 0x00007610ff847816 */ /* 0x000fe20000000084 */
[C---:B------:R-:W-:Y:S01]  /*27d0*/  IMAD.WIDE R18, R107.reuse, 0x2, R10 ;  /* 0x000000026b127825 */ /* 0x040fe200078e020a */
[----:B------:R-:W-:Y:S01]  /*27e0*/  PRMT R245, RZ, 0x7610, R245 ;  /* 0x00007610fff57816 */ /* 0x000fe200000000f5 */
[----:B------:R-:W5:Y:S02]  /*27f0*/  @!P1 LDG.E.U16 R243, desc[UR14][R20.64] ;  /* 0x0000000e14f39981 */ /* 0x000f64000c1e1500 */
[C---:B------:R-:W-:Y:S02]  /*2800*/  IMAD.WIDE R16, R107.reuse, 0x2, R14 ;  /* 0x000000026b107825 */ /* 0x040fe400078e020e */
[----:B------:R0:W5:Y:S02]  /*2810*/  @!P1 LDG.E.U16 R130, desc[UR14][R18.64] ;  /* 0x0000000e12829981 */ /* 0x000164000c1e1500 */
[----:B------:R-:W-:-:S02]  /*2820*/  IMAD.WIDE R22, R107, 0x2, R2 ;  /* 0x000000026b167825 */ /* 0x000fc400078e0202 */
[----:B------:R1:W5:Y:S02]  /*2830*/  @!P1 LDG.E.U16 R241, desc[UR14][R16.64] ;  /* 0x0000000e10f19981 */ /* 0x000364000c1e1500 */
[----:B------:R-:W-:Y:S02]  /*2840*/  IMAD.WIDE R88, R107, 0x2, R4 ;  /* 0x000000026b587825 */ /* 0x000fe400078e0204 */
[----:B------:R1:W5:Y:S02]  /*2850*/  @!P1 LDG.E.U16 R132, desc[UR14][R22.64] ;  /* 0x0000000e16849981 */ /* 0x000364000c1e1500 */
[----:B0-----:R-:W-:Y:S02]  /*2860*/  IMAD.MOV.U32 R18, RZ, RZ, R92 ;  /* 0x000000ffff127224 */ /* 0x001fe400078e005c */
[----:B------:R0:W5:Y:S01]  /*2870*/  @!P1 LDG.E.U16 R245, desc[UR14][R88.64] ;  /* 0x0000000e58f59981 */ /* 0x000162000c1e1500 */
[----:B------:R-:W-:Y:S02]  /*2880*/  IMAD.MOV.U32 R19, RZ, RZ, R93 ;  /* 0x000000ffff137224 */ /* 0x000fe400078e005d */
[----:B-1----:R-:W-:-:S02]  /*2890*/  IMAD.MOV.U32 R16, RZ, RZ, R94 ;  /* 0x000000ffff107224 */ /* 0x002fc400078e005e */
[----:B------:R-:W-:Y:S02]  /*28a0*/  IMAD.MOV.U32 R17, RZ, RZ, R95 ;  /* 0x000000ffff117224 */ /* 0x000fe400078e005f */
[----:B------:R-:W-:Y:S02]  /*28b0*/  IMAD.MOV.U32 R20, RZ, RZ, R90 ;  /* 0x000000ffff147224 */ /* 0x000fe400078e005a */
[----:B------:R-:W-:Y:S02]  /*28c0*/  IMAD.MOV.U32 R21, RZ, RZ, R91 ;  /* 0x000000ffff157224 */ /* 0x000fe400078e005b */
[----:B------:R-:W-:Y:S02]  /*28d0*/  IMAD.MOV.U32 R22, RZ, RZ, R98 ;  /* 0x000000ffff167224 */ /* 0x000fe400078e0062 */
[----:B------:R-:W-:Y:S02]  /*28e0*/  IMAD.MOV.U32 R23, RZ, RZ, R99 ;  /* 0x000000ffff177224 */ /* 0x000fe400078e0063 */
[----:B0-----:R-:W-:-:S02]  /*28f0*/  IMAD.MOV.U32 R88, RZ, RZ, R96 ;  /* 0x000000ffff587224 */ /* 0x001fc400078e0060 */
[----:B------:R-:W-:Y:S01]  /*2900*/  IMAD.MOV.U32 R89, RZ, RZ, R97 ;  /* 0x000000ffff597224 */ /* 0x000fe200078e0061 */
[----:B------:R-:W-:Y:S01]  /*2910*/  PRMT R134, RZ, 0x7610, R134 ;  /* 0x00007610ff867816 */ /* 0x000fe20000000086 */
[C---:B------:R-:W-:Y:S01]  /*2920*/  IMAD.WIDE R92, R107.reuse, 0x2, R22 ;  /* 0x000000026b5c7825 */ /* 0x040fe200078e0216 */
[----:B------:R-:W-:Y:S02]  /*2930*/  PRMT R136, RZ, 0x7610, R136 ;  /* 0x00007610ff887816 */ /* 0x000fe40000000088 */
[----:B------:R-:W-:Y:S01]  /*2940*/  PRMT R138, RZ, 0x7610, R138 ;  /* 0x00007610ff8a7816 */ /* 0x000fe2000000008a */
[C---:B------:R-:W-:Y:S01]  /*2950*/  IMAD.WIDE R90, R107.reuse, 0x2, R88 ;  /* 0x000000026b5a7825 */ /* 0x040fe200078e0258 */
[----:B------:R-:W-:Y:S02]  /*2960*/  PRMT R140, RZ, 0x7610, R140 ;  /* 0x00007610ff8c7816 */ /* 0x000fe4000000008c */
[----:B------:R-:W-:Y:S01]  /*2970*/  PRMT R144, RZ, 0x7610, R144 ;  /* 0x00007610ff907816 */ /* 0x000fe20000000090 */
[C---:B------:R-:W-:Y:S01]  /*2980*/  IMAD.WIDE R94, R107.reuse, 0x2, R20 ;  /* 0x000000026b5e7825 */ /* 0x040fe200078e0214 */
[----:B------:R0:W5:Y:S03]  /*2990*/  @!P1 LDG.E.U16 R134, desc[UR14][R90.64] ;  /* 0x0000000e5a869981 */ /* 0x000166000c1e1500 */
[C---:B------:R-:W-:Y:S01]  /*29a0*/  IMAD.WIDE R96, R107.reuse, 0x2, R18 ;  /* 0x000000026b607825 */ /* 0x040fe200078e0212 */
[----:B------:R1:W5:Y:S03]  /*29b0*/  @!P1 LDG.E.U16 R136, desc[UR14][R92.64] ;  /* 0x0000000e5c889981 */ /* 0x000366000c1e1500 */
[----:B------:R-:W-:Y:S01]  /*29c0*/  IMAD.WIDE R98, R107, 0x2, R16 ;  /* 0x000000026b627825 */ /* 0x000fe200078e0210 */
[----:B------:R1:W5:Y:S03]  /*29d0*/  @!P1 LDG.E.U16 R138, desc[UR14][R94.64] ;  /* 0x0000000e5e8a9981 */ /* 0x000366000c1e1500 */
[----:B0-----:R-:W-:Y:S01]  /*29e0*/  IMAD.MOV.U32 R90, RZ, RZ, R212 ;  /* 0x000000ffff5a7224 */ /* 0x001fe200078e00d4 */
[----:B------:R0:W5:Y:S01]  /*29f0*/  @!P1 LDG.E.U16 R140, desc[UR14][R96.64] ;  /* 0x0000000e608c9981 */ /* 0x000162000c1e1500 */
[----:B------:R-:W-:-:S02]  /*2a00*/  IMAD.MOV.U32 R91, RZ, RZ, R213 ;  /* 0x000000ffff5b7224 */ /* 0x000fc400078e00d5 */
[----:B-1----:R-:W-:Y:S01]  /*2a10*/  IMAD.MOV.U32 R92, RZ, RZ, R208 ;  /* 0x000000ffff5c7224 */ /* 0x002fe200078e00d0 */
[----:B------:R1:W5:Y:S01]  /*2a20*/  @!P1 LDG.E.U16 R144, desc[UR14][R98.64] ;  /* 0x0000000e62909981 */ /* 0x000362000c1e1500 */
[----:B------:R-:W-:Y:S02]  /*2a30*/  IMAD.MOV.U32 R93, RZ, RZ, R209 ;  /* 0x000000ffff5d7224 */ /* 0x000fe400078e00d1 */
[----:B------:R-:W-:Y:S02]  /*2a40*/  IMAD.MOV.U32 R94, RZ, RZ, R210 ;  /* 0x000000ffff5e7224 */ /* 0x000fe400078e00d2 */
[----:B------:R-:W-:Y:S02]  /*2a50*/  IMAD.MOV.U32 R95, RZ, RZ, R211 ;  /* 0x000000ffff5f7224 */ /* 0x000fe400078e00d3 */
[----:B0-----:R-:W-:Y:S02]  /*2a60*/  IMAD.MOV.U32 R96, RZ, RZ, R204 ;  /* 0x000000ffff607224 */ /* 0x001fe400078e00cc */
[----:B------:R-:W-:-:S02]  /*2a70*/  IMAD.MOV.U32 R97, RZ, RZ, R205 ;  /* 0x000000ffff617224 */ /* 0x000fc400078e00cd */
[----:B-1----:R-:W-:Y:S02]  /*2a80*/  IMAD.MOV.U32 R98, RZ, RZ, R206 ;  /* 0x000000ffff627224 */ /* 0x002fe400078e00ce */
        /* <DEDUP_REMOVED lines=9> */
[----:B------:R-:W5:Y:S03]  /*2b20*/  @!P1 LDG.E.U16 R247, desc[UR14][R204.64] ;  /* 0x0000000eccf79981 */ /* 0x000f66000c1e1500 */
[C---:B------:R-:W-:Y:S01]  /*2b30*/  IMAD.WIDE R210, R107.reuse, 0x2, R94 ;  /* 0x000000026bd27825 */ /* 0x040fe200078e025e */
[----:B------:R-:W5:Y:S03]  /*2b40*/  @!P1 LDG.E.U16 R249, desc[UR14][R206.64] ;  /* 0x0000000ecef99981 */ /* 0x000f66000c1e1500 */
[----:B------:R-:W-:Y:S01]  /*2b50*/  IMAD.WIDE R212, R107, 0x2, R92 ;  /* 0x000000026bd47825 */ /* 0x000fe200078e025c */
[----:B------:R-:W5:Y:S04]  /*2b60*/  @!P1 LDG.E.U16 R251, desc[UR14][R208.64] ;  /* 0x0000000ed0fb9981 */ /* 0x000f68000c1e1500 */
[----:B------:R-:W5:Y:S04]  /*2b70*/  @!P1 LDG.E.U16 R142, desc[UR14][R210.64] ;  /* 0x0000000ed28e9981 */ /* 0x000f68000c1e1500 */
[----:B------:R-:W5:Y:S04]  /*2b80*/  @!P1 LDG.E.U16 R146, desc[UR14][R212.64] ;  /* 0x0000000ed4929981 */ /* 0x000f68000c1e1500 */
[----:B--2---:R0:W-:Y:S04]  /*2b90*/  STS.U16 [R102+UR12+0x400], R175 ;  /* 0x000400af66007988 */ /* 0x0041e8000800040c */
[----:B----4-:R0:W-:Y:S04]  /*2ba0*/  STS.U16 [R102+UR12+0x800], R203 ;  /* 0x000800cb66007988 */ /* 0x0101e8000800040c */
[----:B---3--:R0:W-:Y:S04]  /*2bb0*/  STS.U16 [R102+UR12+0xc00], R225 ;  /* 0x000c00e166007988 */ /* 0x0081e8000800040c */
[----:B-----5:R0:W-:Y:S04]  /*2bc0*/  STS.U16 [R102+UR12], R239 ;  /* 0x000000ef66007988 */ /* 0x0201e8000800040c */
[----:B------:R0:W-:Y:S04]  /*2bd0*/  STS.U16 [R139+UR12+0x80], R126 ;  /* 0x0000807e8b007988 */ /* 0x0001e8000800040c */
        /* <DEDUP_REMOVED lines=42> */
[----:B------:R0:W-:Y:S01]  /*2e80*/  STS.U16 [R108+UR12+0x2f00], R146 ;  /* 0x002f00926c007988 */ /* 0x0001e2000800040c */
[----:B------:R1:W-:Y:S06]  /*2e90*/  MEMBAR.ALL.CTA ;  /* 0x0000000000007992 */ /* 0x0003ec0000008000 */
[----:B-1----:R-:W1:Y:S02]  /*2ea0*/  FENCE.VIEW.ASYNC.S ;  /* 0x00000000000073c6 */ /* 0x002e640000000000 */
[----:B-1----:R-:W-:Y:S06]  /*2eb0*/  BAR.SYNC.DEFER_BLOCKING 0x0 ;  /* 0x0000000000007b1d */ /* 0x002fec0000010000 */
[----:B------:R-:W-:Y:S01]  /*2ec0*/  UMOV UR4, UR13 ;  /* 0x0000000d00047c82 */ /* 0x000fe20008000000 */
[----:B------:R-:W-:Y:S01]  /*2ed0*/  UMOV UR5, 0x40000040 ;  /* 0x4000004000057882 */ /* 0x000fe20000000000 */
[----:B------:R-:W-:-:S06]  /*2ee0*/  WARPGROUP.ARRIVE ;  /* 0x00000000000079c5 */ /* 0x000fcc0000000000 */
[----:B------:R-:W-:Y:S01]  /*2ef0*/  HGMMA.64x64x16.F32.BF16 R56, gdesc[UR4].tnspA, R56 ;  /* 0x20e00000043879f0 */ /* 0x000fe20008701838 */
[----:B------:R-:W-:Y:S01]  /*2f00*/  UMOV UR18, UR6 ;  /* 0x0000000600127c82 */ /* 0x000fe20008000000 */
[----:B------:R-:W-:Y:S02]  /*2f10*/  UMOV UR19, UR7 ;  /* 0x0000000700137c82 */ /* 0x000fe40008000000 */
[----:B------:R-:W-:Y:S04]  /*2f20*/  HGMMA.64x64x16.F32.BF16 R56, gdesc[UR8].tnspA, R56 ;  /* 0x20e00000083879f0 */ /* 0x000fe80008701838 */
[----:B------:R-:W-:Y:S01]  /*2f30*/  HGMMA.64x64x16.F32.BF16 R24, gdesc[UR16].tnspA, R24 ;  /* 0x20e00000101879f0 */ /* 0x000fe20008701818 */
[----:B------:R-:W-:Y:S01]  /*2f40*/  UMOV UR22, UR10 ;  /* 0x0000000a00167c82 */ /* 0x000fe20008000000 */
[----:B------:R-:W-:Y:S01]  /*2f50*/  UMOV UR23, UR11 ;  /* 0x0000000b00177c82 */ /* 0x000fe20008000000 */
[----:B------:R-:W-:-:S05]  /*2f60*/  VIADD R104, R104, 0xffffffff ;  /* 0xffffffff68687836 */ /* 0x000fca0000000000 */
[----:B------:R-:W-:Y:S01]  /*2f70*/  ISETP.NE.U32.AND P0, PT, R104, RZ, PT ;  /* 0x000000ff6800720c */ /* 0x000fe20003f05070 */
[----:B------:R-:W-:Y:S01]  /*2f80*/  HGMMA.64x64x16.F32.BF16 R24, gdesc[UR20].tnspA, R24, gsb0 ;  /* 0x20e00000141879f0 */ /* 0x000fe20008001818 */
[----:B------:R-:W-:-:S04]  /*2f90*/  IMAD.WIDE R22, R135, 0x2, R22 ;  /* 0x0000000287167825 */ /* 0x000fc800078e0216 */
[----:B------:R-:W-:-:S04]  /*2fa0*/  IMAD.WIDE R16, R135, 0x2, R16 ;  /* 0x0000000287107825 */ /* 0x000fc800078e0210 */
[----:B------:R-:W-:-:S04]  /*2fb0*/  IMAD.WIDE R20, R135, 0x2, R20 ;  /* 0x0000000287147825 */ /* 0x000fc800078e0214 */
[----:B------:R-:W-:-:S04]  /*2fc0*/  IMAD.WIDE R206, R135, 0x2, R98 ;  /* 0x0000000287ce7825 */ /* 0x000fc800078e0262 */
[----:B------:R-:W-:-:S04]  /*2fd0*/  IMAD.WIDE R208, R135, 0x2, R92 ;  /* 0x0000000287d07825 */ /* 0x000fc800078e025c */
[----:B------:R-:W-:-:S04]  /*2fe0*/  IMAD.WIDE R210, R135, 0x2, R94 ;  /* 0x0000000287d27825 */ /* 0x000fc800078e025e */
[----:B------:R-:W-:-:S04]  /*2ff0*/  IMAD.WIDE R204, R135, 0x2, R96 ;  /* 0x0000000287cc7825 */ /* 0x000fc800078e0260 */
[----:B------:R-:W-:-:S04]  /*3000*/  IMAD.WIDE R212, R135, 0x2, R90 ;  /* 0x0000000287d47825 */ /* 0x000fc800078e025a */
[----:B------:R-:W-:Y:S02]  /*3010*/  IMAD.MOV.U32 R98, RZ, RZ, R22 ;  /* 0x000000ffff627224 */ /* 0x000fe400078e0016 */
[----:B------:R-:W-:Y:S02]  /*3020*/  IMAD.MOV.U32 R99, RZ, RZ, R23 ;  /* 0x000000ffff637224 */ /* 0x000fe400078e0017 */
[----:B------:R-:W-:-:S04]  /*3030*/  IMAD.WIDE R92, R135, 0x2, R18 ;  /* 0x00000002875c7825 */ /* 0x000fc800078e0212 */
[----:B------:R-:W-:Y:S02]  /*3040*/  IMAD.MOV.U32 R94, RZ, RZ, R16 ;  /* 0x000000ffff5e7224 */ /* 0x000fe400078e0010 */
[----:B------:R-:W-:Y:S02]  /*3050*/  IMAD.MOV.U32 R95, RZ, RZ, R17 ;  /* 0x000000ffff5f7224 */ /* 0x000fe400078e0011 */
[----:B------:R-:W-:Y:S02]  /*3060*/  IMAD.MOV.U32 R90, RZ, RZ, R20 ;  /* 0x000000ffff5a7224 */ /* 0x000fe400078e0014 */
[----:B------:R-:W-:Y:S02]  /*3070*/  IMAD.MOV.U32 R91, RZ, RZ, R21 ;  /* 0x000000ffff5b7224 */ /* 0x000fe400078e0015 */
[----:B------:R-:W-:-:S04]  /*3080*/  IMAD.WIDE R96, R135, 0x2, R88 ;  /* 0x0000000287607825 */ /* 0x000fc800078e0258 */
[----:B------:R-:W-:-:S04]  /*3090*/  IMAD.WIDE R22, R135, 0x2, R14 ;  /* 0x0000000287167825 */ /* 0x000fc800078e020e */
[----:B------:R-:W-:-:S04]  /*30a0*/  IMAD.WIDE R18, R135, 0x2, R4 ;  /* 0x0000000287127825 */ /* 0x000fc800078e0204 */
[----:B------:R-:W-:-:S04]  /*30b0*/  IMAD.WIDE R16, R135, 0x2, R2 ;  /* 0x0000000287107825 */ /* 0x000fc800078e0202 */
[----:B------:R-:W-:-:S04]  /*30c0*/  IMAD.WIDE R20, R135, 0x2, R6 ;  /* 0x0000000287147825 */ /* 0x000fc800078e0206 */
[----:B------:R-:W-:-:S04]  /*30d0*/  IMAD.WIDE R88, R135, 0x2, R10 ;  /* 0x0000000287587825 */ /* 0x000fc800078e020a */
[----:B------:R-:W-:Y:S01]  /*30e0*/  IMAD.WIDE R14, R135, 0x2, R12 ;  /* 0x00000002870e7825 */ /* 0x000fe200078e020c */
[----:B------:R-:W-:-:S03]  /*30f0*/  WARPGROUP.DEPBAR.LE gsb0, 0x0 ;  /* 0x00008000000079c5 */ /* 0x000fc60000010000 */
[----:B------:R-:W-:-:S04]  /*3100*/  IMAD.WIDE R8, R109, 0x2, R8 ;  /* 0x000000026d087825 */ /* 0x000fc800078e0208 */
[----:B------:R-:W-:Y:S01]  /*3110*/  VIADD R106, R106, 0xffffffe0 ;  /* 0xffffffe06a6a7836 */ /* 0x000fe20000000000 */
[----:B0-----:R-:W-:Y:S06]  /*3120*/  @P0 BRA `(.L_x_1) ;  /* 0xffffffec00500947 */ /* 0x001fec000383ffff */
[----:B------:R-:W-:Y:S02]  /*3130*/  F2FP.BF16.F32.PACK_AB R55, R55, R54 ;  /* 0x000000363737723e */ /* 0x000fe400000010ff */
[----:B------:R-:W-:Y:S02]  /*3140*/  F2FP.BF16.F32.PACK_AB R51, R51, R50 ;  /* 0x000000323333723e */ /* 0x000fe400000010ff */
[----:B------:R-:W-:Y:S02]  /*3150*/  F2FP.BF16.F32.PACK_AB R47, R47, R46 ;  /* 0x0000002e2f2f723e */ /* 0x000fe400000010ff */
[----:B------:R-:W-:Y:S02]  /*3160*/  F2FP.BF16.F32.PACK_AB R43, R43, R42 ;  /* 0x0000002a2b2b723e */ /* 0x000fe400000010ff */
[----:B------:R-:W-:Y:S02]  /*3170*/  F2FP.BF16.F32.PACK_AB R39, R39, R38 ;  /* 0x000000262727723e */ /* 0x000fe400000010ff */
[----:B------:R-:W-:-:S02]  /*3180*/  F2FP.BF16.F32.PACK_AB R35, R35, R34 ;  /* 0x000000222323723e */ /* 0x000fc400000010ff */
        /* <DEDUP_REMOVED lines=25> */
[----:B------:R-:W-:-:S07]  /*3320*/  F2FP.BF16.F32.PACK_AB R8, R57, R56 ;  /* 0x000000383908723e */ /* 0x000fce00000010ff */
.L_x_0:
[----:B------:R-:W0:Y:S01]  /*3330*/  S2R R4, SR_TID.X ;  /* 0x0000000000047919 */ /* 0x000e220000002100 */
[----:B------:R-:W-:Y:S01]  /*3340*/  ULDC.64 UR6, c[0x0][0x228] ;  /* 0x00008a0000067ab9 */ /* 0x000fe20000000a00 */
[C---:B------:R-:W-:Y:S01]  /*3350*/  VIADD R5, R101.reuse, 0x2 ;  /* 0x0000000265057836 */ /* 0x040fe20000000000 */
[----:B------:R-:W-:Y:S01]  /*3360*/  BAR.SYNC.DEFER_BLOCKING 0x0 ;  /* 0x0000000000007b1d */ /* 0x000fe20000010000 */
[----:B------:R-:W-:Y:S01]  /*3370*/  ISETP.GE.AND P0, PT, R100, UR6, PT ;  /* 0x0000000664007c0c */ /* 0x000fe2000bf06270 */
[----:B------:R-:W-:-:S03]  /*3380*/  VIADD R6, R101, 0x1 ;  /* 0x0000000165067836 */ /* 0x000fc60000000000 */
[----:B------:R-:W-:Y:S01]  /*3390*/  ISETP.LT.AND P1, PT, R5, UR7, !P0 ;  /* 0x0000000705007c0c */ /* 0x000fe2000c721270 */
[----:B------:R-:W-:Y:S01]  /*33a0*/  ULDC UR4, c[0x0][0x244] ;  /* 0x0000910000047ab9 */ /* 0x000fe20000000800 */
[----:B------:R-:W-:Y:S01]  /*33b0*/  ULDC UR6, c[0x0][0x248] ;  /* 0x0000920000067ab9 */ /* 0x000fe20000000800 */
[----:B------:R-:W-:Y:S01]  /*33c0*/  ISETP.LT.AND P2, PT, R6, UR7, !P0 ;  /* 0x0000000706007c0c */ /* 0x000fe2000c741270 */
[----:B------:R-:W-:-:S05]  /*33d0*/  VIADD R6, R101, 0x3 ;  /* 0x0000000365067836 */ /* 0x000fca0000000000 */
[----:B------:R-:W-:Y:S01]  /*33e0*/  ISETP.LT.AND P5, PT, R6, UR7, !P0 ;  /* 0x0000000706007c0c */ /* 0x000fe2000c7a1270 */
[C---:B0-----:R-:W-:Y:S01]  /*33f0*/  IMAD.SHL.U32 R0, R4.reuse, 0x10, RZ ;  /* 0x0000001004007824 */ /* 0x041fe200078e00ff */
[C---:B------:R-:W-:Y:S01]  /*3400*/  LOP3.LUT R5, R4.reuse, 0x60, RZ, 0xc0, !PT ;  /* 0x0000006004057812 */ /* 0x040fe200078ec0ff */
[----:B------:R-:W-:-:S03]  /*3410*/  IMAD.SHL.U32 R2, R4, 0x40, RZ ;  /* 0x0000004004027824 */ /* 0x000fc600078e00ff */
[----:B------:R-:W-:Y:S02]  /*3420*/  LOP3.LUT R0, R0, 0xf0, RZ, 0xc0, !PT ;  /* 0x000000f000007812 */ /* 0x000fe400078ec0ff */
[----:B------:R-:W-:Y:S01]  /*3430*/  LOP3.LUT R3, R2, 0x400, RZ, 0xc0, !PT ;  /* 0x0000040002037812 */ /* 0x000fe200078ec0ff */
[----:B------:R-:W-:-:S03]  /*3440*/  VIADD R2, R101, 0x4 ;  /* 0x0000000465027836 */ /* 0x000fc60000000000 */
[----:B------:R-:W-:Y:S02]  /*3450*/  IADD3 R0, R3, UR12, R0 ;  /* 0x0000000c03007c10 */ /* 0x000fe4000fffe000 */
[----:B------:R-:W-:Y:S02]  /*3460*/  LOP3.LUT R3, R4, 0x7f, RZ, 0xc0, !PT ;  /* 0x0000007f04037812 */ /* 0x000fe400078ec0ff */
[----:B------:R-:W-:Y:S01]  /*3470*/  ISETP.LT.AND P4, PT, R2, UR7, !P0 ;  /* 0x0000000702007c0c */ /* 0x000fe2000c781270 */
[----:B------:R-:W-:Y:S01]  /*3480*/  IMAD R56, R5, 0x8, R0 ;  /* 0x0000000805387824 */ /* 0x000fe200078e0200 */
[----:B------:R-:W-:Y:S01]  /*3490*/  LEA R3, R3, UR12, 0x4 ;  /* 0x0000000c03037c11 */ /* 0x000fe2000f8e20ff */
[----:B------:R-:W-:Y:S01]  /*34a0*/  IMAD R2, R100, UR4, RZ ;  /* 0x0000000464027c24 */ /* 0x000fe2000f8e02ff */
[----:B------:R-:W-:Y:S01]  /*34b0*/  ULDC.64 UR4, c[0x0][0x220] ;  /* 0x0000880000047ab9 */ /* 0x000fe20000000a00 */
[----:B------:R-:W-:Y:S01]  /*34c0*/  IMAD R5, R101, UR6, RZ ;  /* 0x0000000665057c24 */ /* 0x000fe2000f8e02ff */
[----:B------:R-:W-:Y:S01]  /*34d0*/  STSM.16.M88.4 [R56], R8 ;  /* 0x0000000838007844 */ /* 0x000fe20000000200 */
[----:B------:R-:W-:Y:S01]  /*34e0*/  BAR.SYNC.DEFER_BLOCKING 0x0 ;  /* 0x0000000000007b1d */ /* 0x000fe20000010000 */
[----:B------:R-:W-:-:S04]  /*34f0*/  LEA R0, P3, R2, UR4, 0x1 ;  /* 0x0000000402007c11 */ /* 0x000fc8000f8608ff */
[----:B------:R-:W-:Y:S02]  /*3500*/  LEA.HI.X.SX32 R2, R2, UR5, 0x1, P3 ;  /* 0x0000000502027c11 */ /* 0x000fe400098f0eff */
[----:B------:R-:W-:Y:S01]  /*3510*/  ISETP.LT.AND P3, PT, R101, UR7, !P0 ;  /* 0x0000000765007c0c */ /* 0x000fe2000c761270 */
[----:B------:R-:W0:Y:S01]  /*3520*/  LDS.128 R60, [R3] ;  /* 0x00000000033c7984 */ /* 0x000e220000000c00 */
[----:B------:R-:W-:Y:S06]  /*3530*/  BAR.SYNC.DEFER_BLOCKING 0x0 ;  /* 0x0000000000007b1d */ /* 0x000fec0000010000 */
[----:B------:R1:W-:Y:S02]  /*3540*/  STSM.16.M88.4 [R56], R28 ;  /* 0x0000001c38007844 */ /* 0x0003e40000000200 */
[----:B------:R-:W-:Y:S01]  /*3550*/  BAR.SYNC.DEFER_BLOCKING 0x0 ;  /* 0x0000000000007b1d */ /* 0x000fe20000010000 */
[C---:B-1----:R-:W-:Y:S01]  /*3560*/  LEA R28, P6, R5.reuse, R0, 0x1 ;  /* 0x00000000051c7211 */ /* 0x042fe200078c08ff */
[----:B------:R-:W-:-:S03]  /*3570*/  VIADD R31, R5, UR6 ;  /* 0x00000006051f7c36 */ /* 0x000fc60008000000 */
[----:B------:R-:W-:Y:S02]  /*3580*/  LEA.HI.X.SX32 R29, R5, R2, 0x1, P6 ;  /* 0x00000002051d7211 */ /* 0x000fe400030f0eff */
[----:B------:R-:W-:Y:S01]  /*3590*/  LEA R30, P6, R31, R0, 0x1 ;  /* 0x000000001f1e7211 */ /* 0x000fe200078c08ff */
[----:B------:R-:W1:Y:S01]  /*35a0*/  LDS.128 R24, [R3] ;  /* 0x0000000003187984 */ /* 0x000e620000000c00 */
[----:B------:R-:W-:Y:S06]  /*35b0*/  BAR.SYNC.DEFER_BLOCKING 0x0 ;  /* 0x0000000000007b1d */ /* 0x000fec0000010000 */
[----:B------:R2:W-:Y:S02]  /*35c0*/  STSM.16.M88.4 [R56], R32 ;  /* 0x0000002038007844 */ /* 0x0005e40000000200 */
[----:B------:R-:W-:Y:S01]  /*35d0*/  BAR.SYNC.DEFER_BLOCKING 0x0 ;  /* 0x0000000000007b1d */ /* 0x000fe20000010000 */
[----:B--2---:R-:W-:-:S02]  /*35e0*/  VIADD R32, R101, 0x5 ;  /* 0x0000000565207836 */ /* 0x004fc40000000000 */
[C---:B------:R-:W-:Y:S01]  /*35f0*/  VIADD R33, R31.reuse, UR6 ;  /* 0x000000061f217c36 */ /* 0x040fe20008000000 */
[----:B------:R-:W-:Y:S01]  /*3600*/  LEA.HI.X.SX32 R31, R31, R2, 0x1, P6 ;  /* 0x000000021f1f7211 */ /* 0x000fe200030f0eff */
[----:B------:R-:W-:Y:S02]  /*3610*/  VIADD R34, R101, 0x6 ;  /* 0x0000000665227836 */ /* 0x000fe40000000000 */
[----:B------:R-:W-:Y:S01]  /*3620*/  VIADD R35, R33, UR6 ;  /* 0x0000000621237c36 */ /* 0x000fe20008000000 */
[----:B------:R-:W2:Y:S01]  /*3630*/  LDS.128 R20, [R3] ;  /* 0x0000000003147984 */ /* 0x000ea20000000c00 */
[----:B------:R-:W-:Y:S06]  /*3640*/  BAR.SYNC.DEFER_BLOCKING 0x0 ;  /* 0x0000000000007b1d */ /* 0x000fec0000010000 */
[----:B------:R0:W-:Y:S02]  /*3650*/  STSM.16.M88.4 [R56], R36 ;  /* 0x0000002438007844 */ /* 0x0001e40000000200 */
[----:B------:R-:W-:Y:S01]  /*3660*/  BAR.SYNC.DEFER_BLOCKING 0x0 ;  /* 0x0000000000007b1d */ /* 0x000fe20000010000 */
[----:B0-----:R-:W-:Y:S01]  /*3670*/  PRMT R36, R60, 0x7632, R36 ;  /* 0x000076323c247816 */ /* 0x001fe20000000024 */
[----:B------:R-:W-:Y:S01]  /*3680*/  VIADD R37, R35, UR6 ;  /* 0x0000000623257c36 */ /* 0x000fe20008000000 */
[----:B------:R-:W-:-:S02]  /*3690*/  PRMT R38, R61, 0x7632, R38 ;  /* 0x000076323d267816 */ /* 0x000fc40000000026 */
[----:B------:R-:W-:Y:S01]  /*36a0*/  PRMT R39, R62, 0x7632, R39 ;  /* 0x000076323e277816 */ /* 0x000fe20000000027 */
[----:B------:R-:W0:Y:S02]  /*36b0*/  LDS.128 R16, [R3] ;  /* 0x0000000003107984 */ /* 0x000e240000000c00 */
[----:B------:R-:W-:Y:S06]  /*36c0*/  BAR.SYNC.DEFER_BLOCKING 0x0 ;  /* 0x0000000000007b1d */ /* 0x000fec0000010000 */
[----:B------:R-:W-:Y:S02]  /*36d0*/  STSM.16.M88.4 [R56], R40 ;  /* 0x0000002838007844 */ /* 0x000fe40000000200 */
[----:B------:R-:W-:Y:S06]  /*36e0*/  BAR.SYNC.DEFER_BLOCKING 0x0 ;  /* 0x0000000000007b1d */ /* 0x000fec0000010000 */
[----:B------:R-:W3:Y:S02]  /*36f0*/  LDS.128 R12, [R3] ;  /* 0x00000000030c7984 */ /* 0x000ee40000000c00 */
[----:B------:R-:W-:Y:S06]  /*3700*/  BAR.SYNC.DEFER_BLOCKING 0x0 ;  /* 0x0000000000007b1d */ /* 0x000fec0000010000 */
[----:B------:R-:W-:Y:S02]  /*3710*/  STSM.16.M88.4 [R56], R44 ;  /* 0x0000002c38007844 */ /* 0x000fe40000000200 */
[----:B------:R-:W-:Y:S06]  /*3720*/  BAR.SYNC.DEFER_BLOCKING 0x0 ;  /* 0x0000000000007b1d */ /* 0x000fec0000010000 */
[----:B------:R-:W4:Y:S02]  /*3730*/  LDS.128 R8, [R3] ;  /* 0x0000000003087984 */ /* 0x000f240000000c00 */
[----:B------:R-:W-:Y:S06]  /*3740*/  BAR.SYNC.DEFER_BLOCKING 0x0 ;  /* 0x0000000000007b1d */ /* 0x000fec0000010000 */
[----:B------:R-:W-:Y:S02]  /*3750*/  STSM.16.M88.4 [R56], R48 ;  /* 0x0000003038007844 */ /* 0x000fe40000000200 */
[----:B------:R-:W-:Y:S06]  /*3760*/  BAR.SYNC.DEFER_BLOCKING 0x0 ;  /* 0x0000000000007b1d */ /* 0x000fec0000010000 */
[----:B------:R-:W5:Y:S02]  /*3770*/  LDS.128 R4, [R3] ;  /* 0x0000000003047984 */ /* 0x000f640000000c00 */
[----:B------:R-:W-:Y:S06]  /*3780*/  BAR.SYNC.DEFER_BLOCKING 0x0 ;  /* 0x0000000000007b1d */ /* 0x000fec0000010000 */
[----:B------:R-:W-:Y:S02]  /*3790*/  STSM.16.M88.4 [R56], R52 ;  /* 0x0000003438007844 */ /* 0x000fe40000000200 */
[----:B------:R-:W-:Y:S06]  /*37a0*/  BAR.SYNC.DEFER_BLOCKING 0x0 ;  /* 0x0000000000007b1d */ /* 0x000fec0000010000 */
[----:B------:R1:W-:Y:S01]  /*37b0*/  @P3 STG.E.U16 desc[UR14][R28.64], R60 ;  /* 0x0000003c1c003986 */ /* 0x0003e2000c10150e */
[----:B------:R-:W-:-:S02]  /*37c0*/  ISETP.LT.AND P3, PT, R32, UR7, !P0 ;  /* 0x0000000720007c0c */ /* 0x000fc4000c761270 */
[C---:B------:R-:W-:Y:S01]  /*37d0*/  LEA R32, P6, R33.reuse, R0, 0x1 ;  /* 0x0000000021207211 */ /* 0x040fe200078c08ff */
[----:B------:R2:W-:Y:S01]  /*37e0*/  @P2 STG.E.U16 desc[UR14][R30.64], R36 ;  /* 0x000000241e002986 */ /* 0x0005e2000c10150e */
[----:B------:R-:W-:Y:S02]  /*37f0*/  ISETP.LT.AND P2, PT, R34, UR7, !P0 ;  /* 0x0000000722007c0c */ /* 0x000fe4000c741270 */
[----:B------:R-:W-:Y:S01]  /*3800*/  LEA.HI.X.SX32 R33, R33, R2, 0x1, P6 ;  /* 0x0000000221217211 */ /* 0x000fe200030f0eff */
[----:B-1----:R-:W-:Y:S01]  /*3810*/  VIADD R29, R101, 0x7 ;  /* 0x00000007651d7836 */ /* 0x002fe20000000000 */
[----:B------:R-:W-:-:S03]  /*3820*/  LEA R28, P6, R35, R0, 0x1 ;  /* 0x00000000231c7211 */ /* 0x000fc600078c08ff */
[----:B------:R1:W-:Y:S01]  /*3830*/  @P1 STG.E.U16 desc[UR14][R32.64], R61 ;  /* 0x0000003d20001986 */ /* 0x0003e2000c10150e */
[----:B--2---:R-:W-:Y:S01]  /*3840*/  VIADD R30, R101, 0x8 ;  /* 0x00000008651e7836 */ /* 0x004fe20000000000 */
[----:B------:R-:W-:Y:S01]  /*3850*/  ISETP.LT.AND P1, PT, R29, UR7, !P0 ;  /* 0x000000071d007c0c */ /* 0x000fe2000c721270 */
[----:B------:R-:W-:Y:S01]  /*3860*/  VIADD R31, R37, UR6 ;  /* 0x00000006251f7c36 */ /* 0x000fe20008000000 */
[----:B------:R-:W-:Y:S01]  /*3870*/  LEA.HI.X.SX32 R29, R35, R2, 0x1, P6 ;  /* 0x00000002231d7211 */ /* 0x000fe200030f0eff */
[----:B------:R-:W-:Y:S01]  /*3880*/  VIADD R36, R101, 0xa ;  /* 0x0000000a65247836 */ /* 0x000fe20000000000 */
[----:B------:R-:W-:-:S03]  /*3890*/  LEA R34, P6, R37, R0, 0x1 ;  /* 0x0000000025227211 */ /* 0x000fc600078c08ff */
[----:B------:R2:W-:Y:S01]  /*38a0*/  @P5 STG.E.U16 desc[UR14][R28.64], R38 ;  /* 0x000000261c005986 */ /* 0x0005e2000c10150e */
[----:B------:R-:W-:Y:S01]  /*38b0*/  LEA.HI.X.SX32 R35, R37, R2, 0x1, P6 ;  /* 0x0000000225237211 */ /* 0x000fe200030f0eff */
[----:B-1----:R-:W-:Y:S01]  /*38c0*/  VIADD R32, R101, 0x9 ;  /* 0x0000000965207836 */ /* 0x002fe20000000000 */
[----:B------:R-:W-:Y:S01]  /*38d0*/  ISETP.LT.AND P5, PT, R30, UR7, !P0 ;  /* 0x000000071e007c0c */ /* 0x000fe2000c7a1270 */
[C---:B------:R-:W-:Y:S01]  /*38e0*/  VIADD R33, R31.reuse, UR6 ;  /* 0x000000061f217c36 */ /* 0x040fe20008000000 */
[----:B------:R-:W-:Y:S01]  /*38f0*/  LEA R30, P6, R31, R0, 0x1 ;  /* 0x000000001f1e7211 */ /* 0x000fe200078c08ff */
[----:B------:R1:W-:Y:S01]  /*3900*/  @P4 STG.E.U16 desc[UR14][R34.64], R62 ;  /* 0x0000003e22004986 */ /* 0x0003e2000c10150e */
[----:B------:R-:W-:Y:S01]  /*3910*/  ISETP.LT.AND P4, PT, R32, UR7, !P0 ;  /* 0x0000000720007c0c */ /* 0x000fe2000c781270 */
[----:B------:R-:W-:Y:S01]  /*3920*/  VIADD R37, R33, UR6 ;  /* 0x0000000621257c36 */ /* 0x000fe20008000000 */
[----:B------:R-:W-:Y:S02]  /*3930*/  LEA.HI.X.SX32 R31, R31, R2, 0x1, P6 ;  /* 0x000000021f1f7211 */ /* 0x000fe400030f0eff */
[----:B------:R-:W-:Y:S01]  /*3940*/  LEA R32, P6, R33, R0, 0x1 ;  /* 0x0000000021207211 */ /* 0x000fe200078c08ff */
[----:B--2---:R-:W-:Y:S01]  /*3950*/  VIADD R29, R101, 0xb ;  /* 0x0000000b651d7836 */ /* 0x004fe20000000000 */
[----:B------:R-:W-:Y:S01]  /*3960*/  PRMT R38, R24, 0x7632, R38 ;  /* 0x0000763218267816 */ /* 0x000fe20000000026 */
[----:B------:R2:W-:Y:S01]  /*3970*/  @P3 STG.E.U16 desc[UR14][R30.64], R39 ;  /* 0x000000271e003986 */ /* 0x0005e2000c10150e */
[----:B------:R-:W-:-:S02]  /*3980*/  LEA.HI.X.SX32 R33, R33, R2, 0x1, P6 ;  /* 0x0000000221217211 */ /* 0x000fc400030f0eff */
[C---:B------:R-:W-:Y:S01]  /*3990*/  LEA R28, P6, R37.reuse, R0, 0x1 ;  /* 0x00000000251c7211 */ /* 0x040fe200078c08ff */
[----:B-1----:R-:W-:Y:S01]  /*39a0*/  VIADD R35, R37, UR6 ;  /* 0x0000000625237c36 */ /* 0x002fe20008000000 */
[----:B------:R-:W-:Y:S01]  /*39b0*/  ISETP.LT.AND P3, PT, R36, UR7, !P0 ;  /* 0x0000000724007c0c */ /* 0x000fe2000c761270 */
[----:B------:R1:W-:Y:S01]  /*39c0*/  @P2 STG.E.U16 desc[UR14][R32.64], R63 ;  /* 0x0000003f20002986 */ /* 0x0003e2000c10150e */
[----:B------:R-:W-:Y:S01]  /*39d0*/  ISETP.LT.AND P2, PT, R29, UR7, !P0 ;  /* 0x000000071d007c0c */ /* 0x000fe2000c741270 */
[----:B------:R-:W-:Y:S01]  /*39e0*/  VIADD R36, R101, 0xe ;  /* 0x0000000e65247836 */ /* 0x000fe20000000000 */
[----:B------:R-:W-:Y:S02]  /*39f0*/  LEA.HI.X.SX32 R29, R37, R2, 0x1, P6 ;  /* 0x00000002251d7211 */ /* 0x000fe400030f0eff */
[----:B------:R-:W-:Y:S01]  /*3a00*/  PRMT R37, R63, 0x7632, R37 ;  /* 0x000076323f257816 */ /* 0x000fe20000000025 */
[----:B--2---:R-:W-:Y:S01]  /*3a10*/  VIADD R30, R101, 0xc ;  /* 0x0000000c651e7836 */ /* 0x004fe20000000000 */
[C---:B------:R-:W-:Y:S01]  /*3a20*/  LEA R34, P6, R35.reuse, R0, 0x1 ;  /* 0x0000000023227211 */ /* 0x040fe200078c08ff */
[----:B------:R-:W-:-:S02]  /*3a30*/  VIADD R31, R35, UR6 ;  /* 0x00000006231f7c36 */ /* 0x000fc40008000000 */
[----:B------:R2:W-:Y:S01]  /*3a40*/  @P1 STG.E.U16 desc[UR14][R28.64], R37 ;  /* 0x000000251c001986 */ /* 0x0005e2000c10150e */
[----:B------:R-:W-:Y:S01]  /*3a50*/  LEA.HI.X.SX32 R35, R35, R2, 0x1, P6 ;  /* 0x0000000223237211 */ /* 0x000fe200030f0eff */
[----:B-1----:R-:W-:Y:S01]  /*3a60*/  VIADD R32, R101, 0xd ;  /* 0x0000000d65207836 */ /* 0x002fe20000000000 */
[----:B------:R-:W-:Y:S01]  /*3a70*/  ISETP.LT.AND P1, PT, R30, UR7, !P0 ;  /* 0x000000071e007c0c */ /* 0x000fe2000c721270 */
[C---:B------:R-:W-:Y:S01]  /*3a80*/  VIADD R33, R31.reuse, UR6 ;  /* 0x000000061f217c36 */ /* 0x040fe20008000000 */
[C---:B------:R-:W-:Y:S01]  /*3a90*/  LEA R30, P6, R31.reuse, R0, 0x1 ;  /* 0x000000001f1e7211 */ /* 0x040fe200078c08ff */
[----:B------:R1:W-:Y:S01]  /*3aa0*/  @P5 STG.E.U16 desc[UR14][R34.64], R24 ;  /* 0x0000001822005986 */ /* 0x0003e2000c10150e */
[----:B------:R-:W-:Y:S02]  /*3ab0*/  ISETP.LT.AND P5, PT, R32, UR7, !P0 ;  /* 0x0000000720007c0c */ /* 0x000fe4000c7a1270 */
[----:B------:R-:W-:Y:S02]  /*3ac0*/  LEA.HI.X.SX32 R31, R31, R2, 0x1, P6 ;  /* 0x000000021f1f7211 */ /* 0x000fe400030f0eff */
[C---:B------:R-:W-:Y:S01]  /*3ad0*/  LEA R32, P6, R33.reuse, R0, 0x1 ;  /* 0x0000000021207211 */ /* 0x040fe200078c08ff */
[----:B--2---:R-:W-:-:S02]  /*3ae0*/  VIADD R29, R33, UR6 ;  /* 0x00000006211d7c36 */ /* 0x004fc40008000000 */
[----:B------:R2:W-:Y:S01]  /*3af0*/  @P4 STG.E.U16 desc[UR14][R30.64], R38 ;  /* 0x000000261e004986 */ /* 0x0005e2000c10150e */
[----:B------:R-:W-:Y:S02]  /*3b00*/  LEA.HI.X.SX32 R33, R33, R2, 0x1, P6 ;  /* 0x0000000221217211 */ /* 0x000fe400030f0eff */
[----:B------:R-:W-:Y:S01]  /*3b10*/  LEA R28, P6, R29, R0, 0x1 ;  /* 0x000000001d1c7211 */ /* 0x000fe200078c08ff */
[----:B-1----:R-:W-:Y:S01]  /*3b20*/  VIADD R24, R101, 0xf ;  /* 0x0000000f65187836 */ /* 0x002fe20000000000 */
[----:B------:R-:W-:Y:S01]  /*3b30*/  ISETP.LT.AND P4, PT, R36, UR7, !P0 ;  /* 0x0000000724007c0c */ /* 0x000fe2000c781270 */
[C---:B------:R-:W-:Y:S01]  /*3b40*/  VIADD R35, R29.reuse, UR6 ;  /* 0x000000061d237c36 */ /* 0x040fe20008000000 */
[----:B------:R1:W-:Y:S01]  /*3b50*/  @P3 STG.E.U16 desc[UR14][R32.64], R25 ;  /* 0x0000001920003986 */ /* 0x0003e2000c10150e */
[----:B------:R-:W-:Y:S02]  /*3b60*/  LEA.HI.X.SX32 R29, R29, R2, 0x1, P6 ;  /* 0x000000021d1d7211 */ /* 0x000fe400030f0eff */
[----:B------:R-:W-:Y:S01]  /*3b70*/  ISETP.LT.AND P3, PT, R24, UR7, !P0 ;  /* 0x0000000718007c0c */ /* 0x000fe2000c761270 */
[----:B------:R-:W-:Y:S01]  /*3b80*/  VIADD R24, R101, 0x10 ;  /* 0x0000001065187836 */ /* 0x000fe20000000000 */
[C---:B------:R-:W-:Y:S01]  /*3b90*/  LEA R34, P6, R35.reuse, R0, 0x1 ;  /* 0x0000000023227211 */ /* 0x040fe200078c08ff */
[----:B--2---:R-:W-:-:S03]  /*3ba0*/  VIADD R31, R35, UR6 ;  /* 0x00000006231f7c36 */ /* 0x004fc60008000000 */
[----:B------:R-:W-:Y:S02]  /*3bb0*/  LEA.HI.X.SX32 R35, R35, R2, 0x1, P6 ;  /* 0x0000000223237211 */ /* 0x000fe400030f0eff */
[----:B------:R-:W-:Y:S01]  /*3bc0*/  LEA R30, P6, R31, R0, 0x1 ;  /* 0x000000001f1e7211 */ /* 0x000fe200078c08ff */
[----:B-1----:R-:W-:Y:S01]  /*3bd0*/  VIADD R32, R101, 0x12 ;  /* 0x0000001265207836 */ /* 0x002fe20000000000 */
[----:B------:R-:W-:Y:S01]  /*3be0*/  PRMT R33, R25, 0x7632, R33 ;  /* 0x0000763219217816 */ /* 0x000fe20000000021 */
[C---:B------:R-:W-:Y:S01]  /*3bf0*/  VIADD R25, R31.reuse, UR6 ;  /* 0x000000061f197c36 */ /* 0x040fe20008000000 */
[----:B------:R-:W-:-:S03]  /*3c00*/  LEA.HI.X.SX32 R31, R31, R2, 0x1, P6 ;  /* 0x000000021f1f7211 */ /* 0x000fc600030f0eff */
[----:B------:R1:W-:Y:S01]  /*3c10*/  @P2 STG.E.U16 desc[UR14][R28.64], R33 ;  /* 0x000000211c002986 */ /* 0x0003e2000c10150e */
[----:B------:R-:W-:Y:S01]  /*3c20*/  ISETP.LT.AND P2, PT, R24, UR7, !P0 ;  /* 0x0000000718007c0c */ /* 0x000fe2000c741270 */
[----:B------:R-:W-:Y:S02]  /*3c30*/  VIADD R24, R101, 0x11 ;  /* 0x0000001165187836 */ /* 0x000fe40000000000 */
[----:B------:R2:W-:Y:S03]  /*3c40*/  @P1 STG.E.U16 desc[UR14][R34.64], R26 ;  /* 0x0000001a22001986 */ /* 0x0005e6000c10150e */
[----:B------:R-:W-:Y:S02]  /*3c50*/  ISETP.LT.AND P1, PT, R24, UR7, !P0 ;  /* 0x0000000718007c0c */ /* 0x000fe4000c721270 */
[C---:B------:R-:W-:Y:S01]  /*3c60*/  LEA R24, P6, R25.reuse, R0, 0x1 ;  /* 0x0000000019187211 */ /* 0x040fe200078c08ff */
[----:B-1----:R-:W-:-:S03]  /*3c70*/  VIADD R29, R25, UR6 ;  /* 0x00000006191d7c36 */ /* 0x002fc60008000000 */
[----:B------:R-:W-:Y:S02]  /*3c80*/  LEA.HI.X.SX32 R25, R25, R2, 0x1, P6 ;  /* 0x0000000219197211 */ /* 0x000fe400030f0eff */
[----:B--2---:R-:W-:Y:S01]  /*3c90*/  PRMT R35, R26, 0x7632, R35 ;  /* 0x000076321a237816 */ /* 0x004fe20000000023 */
[C---:B------:R-:W-:Y:S01]  /*3ca0*/  VIADD R33, R29.reuse, UR6 ;  /* 0x000000061d217c36 */ /* 0x040fe20008000000 */
[----:B------:R-:W-:Y:S01]  /*3cb0*/  LEA R28, P6, R29, R0, 0x1 ;  /* 0x000000001d1c7211 */ /* 0x000fe200078c08ff */
[----:B------:R-:W-:Y:S01]  /*3cc0*/  VIADD R26, R101, 0x13 ;  /* 0x00000013651a7836 */ /* 0x000fe20000000000 */
[----:B------:R-:W-:Y:S01]  /*3cd0*/  PRMT R34, R27, 0x7632, R34 ;  /* 0x000076321b227816 */ /* 0x000fe20000000022 */
[----:B------:R1:W-:Y:S01]  /*3ce0*/  @P5 STG.E.U16 desc[UR14][R30.64], R35 ;  /* 0x000000231e005986 */ /* 0x0003e2000c10150e */
[----:B------:R-:W-:Y:S02]  /*3cf0*/  ISETP.LT.AND P5, PT, R32, UR7, !P0 ;  /* 0x0000000720007c0c */ /* 0x000fe4000c7a1270 */
[----:B------:R-:W-:Y:S01]  /*3d00*/  LEA.HI.X.SX32 R29, R29, R2, 0x1, P6 ;  /* 0x000000021d1d7211 */ /* 0x000fe200030f0eff */
[----:B------:R2:W-:Y:S01]  /*3d10*/  @P4 STG.E.U16 desc[UR14][R24.64], R27 ;  /* 0x0000001b18004986 */ /* 0x0005e2000c10150e */
[----:B------:R-:W-:-:S02]  /*3d20*/  LEA R32, P6, R33, R0, 0x1 ;  /* 0x0000000021207211 */ /* 0x000fc400078c08ff */
[----:B------:R-:W-:Y:S01]  /*3d30*/  ISETP.LT.AND P4, PT, R26, UR7, !P0 ;  /* 0x000000071a007c0c */ /* 0x000fe2000c781270 */
[----:B------:R-:W-:Y:S01]  /*3d40*/  VIADD R26, R101, 0x14 ;  /* 0x00000014651a7836 */ /* 0x000fe20000000000 */
[----:B------:R0:W-:Y:S01]  /*3d50*/  @P3 STG.E.U16 desc[UR14][R28.64], R34 ;  /* 0x000000221c003986 */ /* 0x0001e2000c10150e */
[C---:B-1----:R-:W-:Y:S01]  /*3d60*/  VIADD R31, R33.reuse, UR6 ;  /* 0x00000006211f7c36 */ /* 0x042fe20008000000 */
[----:B------:R-:W-:Y:S02]  /*3d70*/  LEA.HI.X.SX32 R33, R33, R2, 0x1, P6 ;  /* 0x0000000221217211 */ /* 0x000fe400030f0eff */
[----:B------:R-:W-:Y:S01]  /*3d80*/  ISETP.LT.AND P3, PT, R26, UR7, !P0 ;  /* 0x000000071a007c0c */ /* 0x000fe2000c761270 */
[----:B--2---:R-:W-:Y:S01]  /*3d90*/  VIADD R24, R101, 0x15 ;  /* 0x0000001565187836 */ /* 0x004fe20000000000 */
[C---:B------:R-:W-:Y:S01]  /*3da0*/  LEA R30, P6, R31.reuse, R0, 0x1 ;  /* 0x000000001f1e7211 */ /* 0x040fe200078c08ff */
[----:B------:R-:W-:Y:S01]  /*3db0*/  VIADD R25, R31, UR6 ;  /* 0x000000061f197c36 */ /* 0x000fe20008000000 */
[----:B------:R1:W-:Y:S01]  /*3dc0*/  @P2 STG.E.U16 desc[UR14][R32.64], R20 ;  /* 0x0000001420002986 */ /* 0x0003e2000c10150e */
[----:B------:R-:W-:Y:S01]  /*3dd0*/  VIADD R26, R101, 0x16 ;  /* 0x00000016651a7836 */ /* 0x000fe20000000000 */
[----:B------:R-:W-:Y:S01]  /*3de0*/  LEA.HI.X.SX32 R31, R31, R2, 0x1, P6 ;  /* 0x000000021f1f7211 */ /* 0x000fe200030f0eff */
[----:B------:R-:W-:Y:S01]  /*3df0*/  VIADD R27, R25, UR6 ;  /* 0x00000006191b7c36 */ /* 0x000fe20008000000 */
[----:B------:R-:W-:-:S02]  /*3e00*/  ISETP.LT.AND P2, PT, R24, UR7, !P0 ;  /* 0x0000000718007c0c */ /* 0x000fc4000c741270 */
[----:B------:R-:W-:Y:S01]  /*3e10*/  LEA R24, P6, R25, R0, 0x1 ;  /* 0x0000000019187211 */ /* 0x000fe200078c08ff */
[----:B0-----:R-:W-:-:S03]  /*3e20*/  VIADD R29, R27, UR6 ;  /* 0x000000061b1d7c36 */ /* 0x001fc60008000000 */
[----:B------:R-:W-:Y:S02]  /*3e30*/  LEA.HI.X.SX32 R25, R25, R2, 0x1, P6 ;  /* 0x0000000219197211 */ /* 0x000fe400030f0eff */
[----:B-1----:R-:W-:Y:S01]  /*3e40*/  PRMT R33, R20, 0x7632, R33 ;  /* 0x0000763214217816 */ /* 0x002fe20000000021 */
[----:B------:R-:W-:-:S04]  /*3e50*/  VIADD R20, R101, 0x17 ;  /* 0x0000001765147836 */ /* 0x000fc80000000000 */
[----:B------:R0:W-:Y:S01]  /*3e60*/  @P1 STG.E.U16 desc[UR14][R30.64], R33 ;  /* 0x000000211e001986 */ /* 0x0001e2000c10150e */
[----:B------:R-:W-:Y:S02]  /*3e70*/  ISETP.LT.AND P1, PT, R26, UR7, !P0 ;  /* 0x000000071a007c0c */ /* 0x000fe4000c721270 */
[----:B------:R-:W-:Y:S01]  /*3e80*/  LEA R26, P6, R27, R0, 0x1 ;  /* 0x000000001b1a7211 */ /* 0x000fe200078c08ff */
[----:B------:R1:W-:Y:S01]  /*3e90*/  @P5 STG.E.U16 desc[UR14][R24.64], R21 ;  /* 0x0000001518005986 */ /* 0x0003e2000c10150e */
[----:B------:R-:W-:Y:S01]  /*3ea0*/  ISETP.LT.AND P5, PT, R20, UR7, !P0 ;  /* 0x0000000714007c0c */ /* 0x000fe2000c7a1270 */
[----:B------:R-:W-:Y:S01]  /*3eb0*/  VIADD R20, R101, 0x18 ;  /* 0x0000001865147836 */ /* 0x000fe20000000000 */
[----:B------:R-:W-:Y:S02]  /*3ec0*/  LEA.HI.X.SX32 R27, R27, R2, 0x1, P6 ;  /* 0x000000021b1b7211 */ /* 0x000fe400030f0eff */
[C---:B------:R-:W-:Y:S01]  /*3ed0*/  LEA R28, P6, R29.reuse, R0, 0x1 ;  /* 0x000000001d1c7211 */ /* 0x040fe200078c08ff */
[----:B0-----:R-:W-:-:S03]  /*3ee0*/  VIADD R31, R29, UR6 ;  /* 0x000000061d1f7c36 */ /* 0x001fc60008000000 */
[----:B------:R-:W-:Y:S02]  /*3ef0*/  LEA.HI.X.SX32 R29, R29, R2, 0x1, P6 ;  /* 0x000000021d1d7211 */ /* 0x000fe400030f0eff */
[----:B-1----:R-:W-:Y:S01]  /*3f00*/  PRMT R25, R21, 0x7632, R25 ;  /* 0x0000763215197816 */ /* 0x002fe20000000019 */
[C---:B------:R-:W-:Y:S01]  /*3f10*/  VIADD R21, R31.reuse, UR6 ;  /* 0x000000061f157c36 */ /* 0x040fe20008000000 */
[----:B------:R-:W-:Y:S01]  /*3f20*/  LEA R30, P6, R31, R0, 0x1 ;  /* 0x000000001f1e7211 */ /* 0x000fe200078c08ff */
[C---:B------:R-:W-:Y:S02]  /*3f30*/  VIADD R24, R101.reuse, 0x1a ;  /* 0x0000001a65187836 */ /* 0x040fe40000000000 */
[----:B------:R0:W-:Y:S01]  /*3f40*/  @P4 STG.E.U16 desc[UR14][R26.64], R25 ;  /* 0x000000191a004986 */ /* 0x0001e2000c10150e */
[----:B------:R-:W-:Y:S01]  /*3f50*/  ISETP.LT.AND P4, PT, R20, UR7, !P0 ;  /* 0x0000000714007c0c */ /* 0x000fe2000c781270 */
[----:B------:R-:W-:Y:S01]  /*3f60*/  VIADD R20, R101, 0x19 ;  /* 0x0000001965147836 */ /* 0x000fe20000000000 */
[----:B------:R-:W-:Y:S01]  /*3f70*/  LEA.HI.X.SX32 R31, R31, R2, 0x1, P6 ;  /* 0x000000021f1f7211 */ /* 0x000fe200030f0eff */
[----:B------:R1:W-:Y:S03]  /*3f80*/  @P3 STG.E.U16 desc[UR14][R28.64], R22 ;  /* 0x000000161c003986 */ /* 0x0003e6000c10150e */
[----:B------:R-:W-:-:S02]  /*3f90*/  ISETP.LT.AND P3, PT, R20, UR7, !P0 ;  /* 0x0000000714007c0c */ /* 0x000fc4000c761270 */
[C---:B------:R-:W-:Y:S01]  /*3fa0*/  LEA R20, P6, R21.reuse, R0, 0x1 ;  /* 0x0000000015147211 */ /* 0x040fe200078c08ff */
[----:B0-----:R-:W-:-:S03]  /*3fb0*/  VIADD R25, R21, UR6 ;  /* 0x0000000615197c36 */ /* 0x001fc60008000000 */
[----:B------:R-:W-:Y:S02]  /*3fc0*/  LEA.HI.X.SX32 R21, R21, R2, 0x1, P6 ;  /* 0x0000000215157211 */ /* 0x000fe400030f0eff */
[----:B-1----:R-:W-:Y:S01]  /*3fd0*/  PRMT R29, R22, 0x7632, R29 ;  /* 0x00007632161d7816 */ /* 0x002fe2000000001d */
[----:B------:R-:W-:Y:S02]  /*3fe0*/  VIADD R27, R25, UR6 ;  /* 0x00000006191b7c36 */ /* 0x000fe40008000000 */
[----:B------:R-:W-:Y:S02]  /*3ff0*/  VIADD R22, R101, 0x1b ;  /* 0x0000001b65167836 */ /* 0x000fe40000000000 */
[----:B------:R0:W-:Y:S01]  /*4000*/  @P2 STG.E.U16 desc[UR14][R30.64], R29 ;  /* 0x0000001d1e002986 */ /* 0x0001e2000c10150e */
[----:B------:R-:W-:Y:S02]  /*4010*/  ISETP.LT.AND P2, PT, R24, UR7, !P0 ;  /* 0x0000000718007c0c */ /* 0x000fe4000c741270 */
[----:B------:R-:W-:Y:S01]  /*4020*/  LEA R24, P6, R25, R0, 0x1 ;  /* 0x0000000019187211 */ /* 0x000fe200078c08ff */
[----:B------:R1:W-:Y:S01]  /*4030*/  @P1 STG.E.U16 desc[UR14][R20.64], R23 ;  /* 0x0000001714001986 */ /* 0x0003e2000c10150e */
[----:B------:R-:W-:Y:S01]  /*4040*/  ISETP.LT.AND P1, PT, R22, UR7, !P0 ;  /* 0x0000000716007c0c */ /* 0x000fe2000c721270 */
[----:B------:R-:W-:Y:S01]  /*4050*/  VIADD R22, R101, 0x1c ;  /* 0x0000001c65167836 */ /* 0x000fe20000000000 */
[----:B------:R-:W-:-:S02]  /*4060*/  LEA.HI.X.SX32 R25, R25, R2, 0x1, P6 ;  /* 0x0000000219197211 */ /* 0x000fc400030f0eff */
[C---:B------:R-:W-:Y:S01]  /*4070*/  LEA R26, P6, R27.reuse, R0, 0x1 ;  /* 0x000000001b1a7211 */ /* 0x040fe200078c08ff */
[----:B0-----:R-:W-:Y:S01]  /*4080*/  VIADD R29, R27, UR6 ;  /* 0x000000061b1d7c36 */ /* 0x001fe20008000000 */
[----:B------:R-:W-:Y:S02]  /*4090*/  PRMT R30, R23, 0x7632, R30 ;  /* 0x00007632171e7816 */ /* 0x000fe4000000001e */
[----:B------:R-:W-:Y:S01]  /*40a0*/  LEA.HI.X.SX32 R27, R27, R2, 0x1, P6 ;  /* 0x000000021b1b7211 */ /* 0x000fe200030f0eff */
[----:B-1----:R-:W-:Y:S01]  /*40b0*/  VIADD R20, R101, 0x1d ;  /* 0x0000001d65147836 */ /* 0x002fe20000000000 */
[C---:B------:R-:W-:Y:S01]  /*40c0*/  LEA R28, P6, R29.reuse, R0, 0x1 ;  /* 0x000000001d1c7211 */ /* 0x040fe200078c08ff */
[----:B------:R-:W-:Y:S01]  /*40d0*/  VIADD R21, R29, UR6 ;  /* 0x000000061d157c36 */ /* 0x000fe20008000000 */
[----:B------:R0:W-:Y:S01]  /*40e0*/  @P5 STG.E.U16 desc[UR14][R24.64], R30 ;  /* 0x0000001e18005986 */ /* 0x0001e2000c10150e */
[----:B------:R-:W-:Y:S01]  /*40f0*/  ISETP.LT.AND P5, PT, R22, UR7, !P0 ;  /* 0x0000000716007c0c */ /* 0x000fe2000c7a1270 */
[----:B------:R-:W-:Y:S01]  /*4100*/  VIADD R22, R101, 0x1e ;  /* 0x0000001e65167836 */ /* 0x000fe20000000000 */
[----:B------:R-:W-:Y:S01]  /*4110*/  LEA.HI.X.SX32 R29, R29, R2, 0x1, P6 ;  /* 0x000000021d1d7211 */ /* 0x000fe200030f0eff */
[----:B------:R1:W-:Y:S01]  /*4120*/  @P4 STG.E.U16 desc[UR14][R26.64], R16 ;  /* 0x000000101a004986 */ /* 0x0003e2000c10150e */
[----:B------:R-:W-:Y:S01]  /*4130*/  ISETP.LT.AND P4, PT, R20, UR7, !P0 ;  /* 0x0000000714007c0c */ /* 0x000fe2000c781270 */
[C---:B------:R-:W-:Y:S01]  /*4140*/  VIADD R23, R21.reuse, UR6 ;  /* 0x0000000615177c36 */ /* 0x040fe20008000000 */
[----:B------:R-:W-:-:S04]  /*4150*/  LEA R20, P6, R21, R0, 0x1 ;  /* 0x0000000015147211 */ /* 0x000fc800078c08ff */
[----:B------:R-:W-:Y:S01]  /*4160*/  LEA.HI.X.SX32 R21, R21, R2, 0x1, P6 ;  /* 0x0000000215157211 */ /* 0x000fe200030f0eff */
[----:B0-----:R-:W-:Y:S01]  /*4170*/  VIADD R25, R23, UR6 ;  /* 0x0000000617197c36 */ /* 0x001fe20008000000 */
        /* <DEDUP_REMOVED lines=46> */
[----:B---3--:R1:W-:Y:S01]  /*4460*/  @P1 STG.E.U16 desc[UR14][R22.64], R12 ;  /* 0x0000000c16001986 */ /* 0x0083e2000c10150e */
        /* <DEDUP_REMOVED lines=51> */
[----:B----4-:R1:W-:Y:S01]  /*47a0*/  @P3 STG.E.U16 desc[UR14][R18.64], R8 ;  /* 0x0000000812003986 */ /* 0x0103e2000c10150e */
        /* <DEDUP_REMOVED lines=13> */
[----:B------:R-:W-:Y:S01]  /*4880*/  LEA.HI.X.SX32 R15, R15, R2, 0x1, P6 ;  /* 0x000000020f0f7211 */ /* 0x000fe200030f0eff */
[----:B------:R2:W3:Y:S01]  /*4890*/  LDS.128 R20, [R3] ;  /* 0x0000000003147984 */ /* 0x0004e20000000c00 */
        /* <DEDUP_REMOVED lines=11> */
[----:B------:R1:W-:Y:S01]  /*4950*/  @P4 STG.E.U16 desc[UR14][R16.64], R10 ;  /* 0x0000000a10004986 */ /* 0x0003e2000c10150e */
[----:B--2---:R-:W-:-:S02]  /*4960*/  VIADD R3, R101, 0x3a ;  /* 0x0000003a65037836 */ /* 0x004fc40000000000 */
[----:B------:R-:W-:Y:S02]  /*4970*/  ISETP.LT.AND P4, PT, R8, UR7, !P0 ;  /* 0x0000000708007c0c */ /* 0x000fe4000c781270 */
        /* <DEDUP_REMOVED lines=17> */
[C---:B-1----:R-:W-:Y:S01]  /*4a90*/  VIADD R11, R17.reuse, UR6 ;  /* 0x00000006110b7c36 */ /* 0x042fe20008000000 */
[----:B------:R-:W-:Y:S01]  /*4aa0*/  LEA R16, P6, R17, R0, 0x1 ;  /* 0x0000000011107211 */ /* 0x000fe200078c08ff */
[C---:B------:R-:W-:Y:S01]  /*4ab0*/  VIADD R9, R101.reuse, 0x35 ;  /* 0x0000003565097836 */ /* 0x040fe20000000000 */
[----:B------:R0:W-:Y:S01]  /*4ac0*/  @P1 STG.E.U16 desc[UR14][R12.64], R18 ;  /* 0x000000120c001986 */ /* 0x0001e2000c10150e */
[----:B------:R-:W-:Y:S01]  /*4ad0*/  ISETP.LT.AND P1, PT, R10, UR7, !P0 ;  /* 0x000000070a007c0c */ /* 0x000fe2000c721270 */
[----:B------:R-:W-:Y:S01]  /*4ae0*/  VIADD R10, R101, 0x36 ;  /* 0x00000036650a7836 */ /* 0x000fe20000000000 */
[----:B------:R-:W-:Y:S01]  /*4af0*/  LEA.HI.X.SX32 R17, R17, R2, 0x1, P6 ;  /* 0x0000000211117211 */ /* 0x000fe200030f0eff */
[----:B-----5:R1:W-:Y:S01]  /*4b00*/  @P5 STG.E.U16 desc[UR14][R14.64], R4 ;  /* 0x000000040e005986 */ /* 0x0203e2000c10150e */
[----:B------:R-:W-:-:S02]  /*4b10*/  LEA R8, P6, R11, R0, 0x1 ;  /* 0x000000000b087211 */ /* 0x000fc400078c08ff */
[----:B------:R-:W-:Y:S02]  /*4b20*/  ISETP.LT.AND P5, PT, R9, UR7, !P0 ;  /* 0x0000000709007c0c */ /* 0x000fe4000c7a1270 */
[C---:B------:R-:W-:Y:S01]  /*4b30*/  LEA.HI.X.SX32 R9, R11.reuse, R2, 0x1, P6 ;  /* 0x000000020b097211 */ /* 0x040fe200030f0eff */
[----:B------:R-:W-:-:S04]  /*4b40*/  VIADD R11, R11, UR6 ;  /* 0x000000060b0b7c36 */ /* 0x000fc80008000000 */
[----:B0-----:R-:W-:Y:S01]  /*4b50*/  VIADD R13, R11, UR6 ;  /* 0x000000060b0d7c36 */ /* 0x001fe20008000000 */
[----:B-1----:R-:W-:Y:S01]  /*4b60*/  PRMT R15, R4, 0x7632, R15 ;  /* 0x00007632040f7816 */ /* 0x002fe2000000000f */
[----:B------:R-:W-:Y:S01]  /*4b70*/  VIADD R4, R101, 0x37 ;  /* 0x0000003765047836 */ /* 0x000fe20000000000 */
[----:B------:R-:W-:-:S03]  /*4b80*/  PRMT R14, R5, 0x7632, R14 ;  /* 0x00007632050e7816 */ /* 0x000fc6000000000e */
        /* <DEDUP_REMOVED lines=9> */
[----:B------:R-:W-:Y:S01]  /*4c20*/  LEA.HI.X.SX32 R13, R13, R2, 0x1, P6 ;  /* 0x000000020d0d7211 */ /* 0x000fe200030f0eff */
[----:B------:R0:W-:Y:S01]  /*4c30*/  @P2 STG.E.U16 desc[UR14][R10.64], R14 ;  /* 0x0000000e0a002986 */ /* 0x0001e2000c10150e */
[----:B------:R-:W-:Y:S01]  /*4c40*/  ISETP.LT.AND P2, PT, R4, UR7, !P0 ;  /* 0x0000000704007c0c */ /* 0x000fe2000c741270 */
[----:B-1----:R-:W-:Y:S01]  /*4c50*/  VIADD R5, R101, 0x39 ;  /* 0x0000003965057836 */ /* 0x002fe20000000000 */
[C---:B------:R-:W-:Y:S01]  /*4c60*/  LEA R4, P6, R15.reuse, R0, 0x1 ;  /* 0x000000000f047211 */ /* 0x040fe200078c08ff */
[----:B------:R-:W-:Y:S01]  /*4c70*/  VIADD R9, R15, UR6 ;  /* 0x000000060f097c36 */ /* 0x000fe20008000000 */
[----:B------:R1:W-:Y:S02]  /*4c80*/  @P1 STG.E.U16 desc[UR14][R12.64], R6 ;  /* 0x000000060c001986 */ /* 0x0003e4000c10150e */
[----:B------:R-:W-:Y:S02]  /*4c90*/  ISETP.LT.AND P1, PT, R5, UR7, !P0 ;  /* 0x0000000705007c0c */ /* 0x000fe4000c721270 */
[----:B------:R-:W-:-:S02]  /*4ca0*/  LEA.HI.X.SX32 R5, R15, R2, 0x1, P6 ;  /* 0x000000020f057211 */ /* 0x000fc400030f0eff */
[----:B------:R-:W-:Y:S01]  /*4cb0*/  PRMT R15, R6, 0x7632, R15 ;  /* 0x00007632060f7816 */ /* 0x000fe2000000000f */
[C---:B0-----:R-:W-:Y:S01]  /*4cc0*/  VIADD R11, R9.reuse, UR6 ;  /* 0x00000006090b7c36 */ /* 0x041fe20008000000 */
[----:B------:R-:W-:Y:S02]  /*4cd0*/  LEA R8, P6, R9, R0, 0x1 ;  /* 0x0000000009087211 */ /* 0x000fe400078c08ff */
[----:B------:R-:W-:Y:S01]  /*4ce0*/  PRMT R14, R7, 0x7632, R14 ;  /* 0x00007632070e7816 */ /* 0x000fe2000000000e */
[----:B------:R0:W-:Y:S01]  /*4cf0*/  @P5 STG.E.U16 desc[UR14][R4.64], R15 ;  /* 0x0000000f04005986 */ /* 0x0001e2000c10150e */
[----:B-1----:R-:W-:Y:S01]  /*4d00*/  VIADD R13, R11, UR6 ;  /* 0x000000060b0d7c36 */ /* 0x002fe20008000000 */
[----:B------:R-:W-:Y:S02]  /*4d10*/  LEA.HI.X.SX32 R9, R9, R2, 0x1, P6 ;  /* 0x0000000209097211 */ /* 0x000fe400030f0eff */
[----:B------:R-:W-:Y:S02]  /*4d20*/  LEA R10, P6, R11, R0, 0x1 ;  /* 0x000000000b0a7211 */ /* 0x000fe400078c08ff */
[----:B------:R-:W-:Y:S01]  /*4d30*/  ISETP.LT.AND P5, PT, R3, UR7, !P0 ;  /* 0x0000000703007c0c */ /* 0x000fe2000c7a1270 */
[----:B------:R1:W-:Y:S01]  /*4d40*/  @P4 STG.E.U16 desc[UR14][R8.64], R7 ;  /* 0x0000000708004986 */ /* 0x0003e2000c10150e */
[----:B------:R-:W-:Y:S01]  /*4d50*/  LEA.HI.X.SX32 R11, R11, R2, 0x1, P6 ;  /* 0x000000020b0b7211 */ /* 0x000fe200030f0eff */
[----:B------:R-:W-:Y:S01]  /*4d60*/  VIADD R3, R101, 0x3b ;  /* 0x0000003b65037836 */ /* 0x000fe20000000000 */
[C---:B------:R-:W-:Y:S01]  /*4d70*/  LEA R12, P6, R13.reuse, R0, 0x1 ;  /* 0x000000000d0c7211 */ /* 0x040fe200078c08ff */
[----:B0-----:R-:W-:-:S02]  /*4d80*/  VIADD R5, R13, UR6 ;  /* 0x000000060d057c36 */ /* 0x001fc40008000000 */
[----:B------:R0:W-:Y:S01]  /*4d90*/  @P3 STG.E.U16 desc[UR14][R10.64], R14 ;  /* 0x0000000e0a003986 */ /* 0x0001e2000c10150e */
[----:B------:R-:W-:Y:S02]  /*4da0*/  LEA.HI.X.SX32 R13, R13, R2, 0x1, P6 ;  /* 0x000000020d0d7211 */ /* 0x000fe400030f0eff */
[----:B------:R-:W-:Y:S01]  /*4db0*/  ISETP.LT.AND P4, PT, R3, UR7, !P0 ;  /* 0x0000000703007c0c */ /* 0x000fe2000c781270 */
[----:B------:R-:W-:Y:S01]  /*4dc0*/  VIADD R3, R101, 0x3c ;  /* 0x0000003c65037836 */ /* 0x000fe20000000000 */
[C---:B------:R-:W-:Y:S01]  /*4dd0*/  LEA R4, P6, R5.reuse, R0, 0x1 ;  /* 0x0000000005047211 */ /* 0x040fe200078c08ff */
[C---:B-1----:R-:W-:Y:S01]  /*4de0*/  VIADD R7, R5.reuse, UR6 ;  /* 0x0000000605077c36 */ /* 0x042fe20008000000 */
[----:B---3--:R1:W-:Y:S02]  /*4df0*/  @P2 STG.E.U16 desc[UR14][R12.64], R20 ;  /* 0x000000140c002986 */ /* 0x0083e4000c10150e */
[----:B------:R-:W-:Y:S01]  /*4e00*/  LEA.HI.X.SX32 R5, R5, R2, 0x1, P6 ;  /* 0x0000000205057211 */ /* 0x000fe200030f0eff */
[C---:B------:R-:W-:Y:S01]  /*4e10*/  VIADD R9, R7.reuse, UR6 ;  /* 0x0000000607097c36 */ /* 0x040fe20008000000 */
[----:B------:R-:W-:-:S02]  /*4e20*/  LEA R6, P6, R7, R0, 0x1 ;  /* 0x0000000007067211 */ /* 0x000fc400078c08ff */
[----:B------:R-:W-:Y:S01]  /*4e30*/  ISETP.LT.AND P3, PT, R3, UR7, !P0 ;  /* 0x0000000703007c0c */ /* 0x000fe2000c761270 */
[----:B0-----:R-:W-:Y:S01]  /*4e40*/  VIADD R11, R9, UR6 ;  /* 0x00000006090b7c36 */ /* 0x001fe20008000000 */
[----:B------:R-:W-:Y:S01]  /*4e50*/  LEA.HI.X.SX32 R7, R7, R2, 0x1, P6 ;  /* 0x0000000207077211 */ /* 0x000fe200030f0eff */
[----:B------:R-:W-:Y:S02]  /*4e60*/  VIADD R3, R101, 0x3d ;  /* 0x0000003d65037836 */ /* 0x000fe40000000000 */
[C---:B------:R-:W-:Y:S01]  /*4e70*/  VIADD R15, R11.reuse, UR6 ;  /* 0x000000060b0f7c36 */ /* 0x040fe20008000000 */
[----:B-1----:R-:W-:Y:S02]  /*4e80*/  PRMT R13, R20, 0x7632, R13 ;  /* 0x00007632140d7816 */ /* 0x002fe4000000000d */
[-C--:B------:R-:W-:Y:S01]  /*4e90*/  LEA R10, P6, R11, R0.reuse, 0x1 ;  /* 0x000000000b0a7211 */ /* 0x080fe200078c08ff */
[----:B------:R-:W-:Y:S01]  /*4ea0*/  VIADD R17, R15, UR6 ;  /* 0x000000060f117c36 */ /* 0x000fe20008000000 */
[----:B------:R-:W-:Y:S01]  /*4eb0*/  ISETP.LT.AND P2, PT, R3, UR7, !P0 ;  /* 0x0000000703007c0c */ /* 0x000fe2000c741270 */
[----:B------:R0:W-:Y:S01]  /*4ec0*/  @P1 STG.E.U16 desc[UR14][R4.64], R13 ;  /* 0x0000000d04001986 */ /* 0x0001e2000c10150e */
[----:B------:R-:W-:Y:S01]  /*4ed0*/  LEA R8, P1, R9, R0, 0x1 ;  /* 0x0000000009087211 */ /* 0x000fe200078208ff */
[----:B------:R-:W-:Y:S01]  /*4ee0*/  VIADD R3, R101, 0x3e ;  /* 0x0000003e65037836 */ /* 0x000fe20000000000 */
[-C--:B------:R-:W-:Y:S01]  /*4ef0*/  LEA.HI.X.SX32 R11, R11, R2.reuse, 0x1, P6 ;  /* 0x000000020b0b7211 */ /* 0x080fe200030f0eff */
[----:B------:R-:W-:Y:S01]  /*4f00*/  VIADD R101, R101, 0x3f ;  /* 0x0000003f65657836 */ /* 0x000fe20000000000 */
[----:B------:R-:W-:Y:S01]  /*4f10*/  LEA.HI.X.SX32 R9, R9, R2, 0x1, P1 ;  /* 0x0000000209097211 */ /* 0x000fe200008f0eff */
[----:B------:R-:W-:Y:S01]  /*4f20*/  VIADD R19, R17, UR6 ;  /* 0x0000000611137c36 */ /* 0x000fe20008000000 */
[-C--:B------:R-:W-:Y:S01]  /*4f30*/  LEA R12, P6, R15, R0.reuse, 0x1 ;  /* 0x000000000f0c7211 */ /* 0x080fe200078c08ff */
[----:B------:R1:W-:Y:S01]  /*4f40*/  @P5 STG.E.U16 desc[UR14][R6.64], R21 ;  /* 0x0000001506005986 */ /* 0x0003e2000c10150e */
[----:B0-----:R-:W-:-:S02]  /*4f50*/  LEA R4, P1, R17, R0, 0x1 ;  /* 0x0000000011047211 */ /* 0x001fc400078208ff */
[-C--:B------:R-:W-:Y:S02]  /*4f60*/  LEA.HI.X.SX32 R13, R15, R2.reuse, 0x1, P6 ;  /* 0x000000020f0d7211 */ /* 0x080fe400030f0eff */
[----:B------:R-:W-:Y:S02]  /*4f70*/  LEA.HI.X.SX32 R5, R17, R2, 0x1, P1 ;  /* 0x0000000211057211 */ /* 0x000fe400008f0eff */
[----:B------:R-:W-:Y:S02]  /*4f80*/  ISETP.LT.AND P1, PT, R3, UR7, !P0 ;  /* 0x0000000703007c0c */ /* 0x000fe4000c721270 */
[----:B------:R-:W-:Y:S02]  /*4f90*/  ISETP.LT.AND P0, PT, R101, UR7, !P0 ;  /* 0x0000000765007c0c */ /* 0x000fe4000c701270 */
[----:B------:R-:W-:Y:S02]  /*4fa0*/  LEA R14, P6, R19, R0, 0x1 ;  /* 0x00000000130e7211 */ /* 0x000fe400078c08ff */
[----:B------:R-:W-:-:S02]  /*4fb0*/  PRMT R0, R21, 0x7632, R0 ;  /* 0x0000763215007816 */ /* 0x000fc40000000000 */
[----:B------:R-:W-:Y:S02]  /*4fc0*/  LEA.HI.X.SX32 R15, R19, R2, 0x1, P6 ;  /* 0x00000002130f7211 */ /* 0x000fe400030f0eff */
[----:B------:R-:W-:Y:S01]  /*4fd0*/  PRMT R2, R22, 0x7632, R2 ;  /* 0x0000763216027816 */ /* 0x000fe20000000002 */
[----:B------:R1:W-:Y:S04]  /*4fe0*/  @P4 STG.E.U16 desc[UR14][R8.64], R0 ;  /* 0x0000000008004986 */ /* 0x0003e8000c10150e */
[----:B------:R1:W-:Y:S04]  /*4ff0*/  @P3 STG.E.U16 desc[UR14][R10.64], R22 ;  /* 0x000000160a003986 */ /* 0x0003e8000c10150e */
[----:B------:R1:W-:Y:S04]  /*5000*/  @P2 STG.E.U16 desc[UR14][R12.64], R2 ;  /* 0x000000020c002986 */ /* 0x0003e8000c10150e */
[----:B------:R1:W-:Y:S01]  /*5010*/  @P1 STG.E.U16 desc[UR14][R4.64], R23 ;  /* 0x0000001704001986 */ /* 0x0003e2000c10150e */
[----:B------:R-:W-:Y:S05]  /*5020*/  @!P0 EXIT ;  /* 0x000000000000894d */ /* 0x000fea0003800000 */
[----:B-1----:R-:W-:-:S05]  /*5030*/  PRMT R7, R23, 0x7632, R7 ;  /* 0x0000763217077816 */ /* 0x002fca0000000007 */
[----:B------:R-:W-:Y:S01]  /*5040*/  STG.E.U16 desc[UR14][R14.64], R7 ;  /* 0x000000070e007986 */ /* 0x000fe2000c10150e */
[----:B------:R-:W-:Y:S05]  /*5050*/  EXIT ;  /* 0x000000000000794d */ /* 0x000fea0003800000 */
.L_x_2:
[----:B------:R-:W-:-:S00]  /*5060*/  BRA `(.L_x_2) ;  /* 0xfffffffc00fc7947 */ /* 0x000fc0000383ffff */
[----:B------:R-:W-:-:S00]  /*5070*/  NOP ;  /* 0x0000000000007918 */ /* 0x000fc00000000000 */
        /* <DEDUP_REMOVED lines=8> */
.L_x_3:


//--------------------- .nv.shared.matmul_kernel  --------------------------
	.section	.nv.shared.matmul_kernel,"aw",@nobits
	.sectionflags	@""
	.align	16
	.zero		1024


//--------------------- .nv.shared.reserved.0     --------------------------
	.section	.nv.shared.reserved.0,"aw",@nobits
	.weak		__nv_reservedSMEM_offset_0_alias
	.size		__nv_reservedSMEM_offset_0_alias, 0, 0
	.other		__nv_reservedSMEM_offset_0_alias,@"STO_CUDA_RESERVED_SHARED STV_DEFAULT"
__nv_reservedSMEM_offset_0_alias:
	.zero		0


//--------------------- .nv.constant0.matmul_kernel --------------------------
	.section	.nv.constant0.matmul_kernel,"a",@progbits
	.sectionflags	@""
	.align	4
.nv.constant0.matmul_kernel:
	.zero		608


//--------------------- SYMBOLS --------------------------

	.type		.nv.reservedSmem.offset0,@object
	.size		.nv.reservedSmem.offset0,0x4
